//
// Generated by NVIDIA NVVM Compiler
//
// Compiler Build ID: CL-36424714
// Cuda compilation tools, release 13.0, V13.0.88
// Based on NVVM 20.0.0
//

.version 9.0
.target sm_100
.address_size 64

	// .globl	_Z23SharedMemoryBitonicSortPi
// _ZZ23SharedMemoryBitonicSortPiE10Shared_arr has been demoted

.visible .entry _Z23SharedMemoryBitonicSortPi(
	.param .u64 .ptr .align 1 _Z23SharedMemoryBitonicSortPi_param_0
)
{
	.reg .pred 	%p<201>;
	.reg .b32 	%r<264>;
	.reg .b64 	%rd<5>;
	// demoted variable
	.shared .align 4 .b8 _ZZ23SharedMemoryBitonicSortPiE10Shared_arr[4096];
	ld.param.u64 	%rd2, [_Z23SharedMemoryBitonicSortPi_param_0];
	cvta.to.global.u64 	%rd3, %rd2;
	mov.u32 	%r1, %tid.x;
	mov.u32 	%r230, %ctaid.x;
	mov.u32 	%r231, %ntid.x;
	mad.lo.s32 	%r232, %r230, %r231, %r1;
	mul.wide.u32 	%rd4, %r232, 4;
	add.s64 	%rd1, %rd3, %rd4;
	ld.global.u32 	%r2, [%rd1];
	shl.b32 	%r233, %r1, 2;
	mov.u32 	%r234, _ZZ23SharedMemoryBitonicSortPiE10Shared_arr;
	add.s32 	%r3, %r234, %r233;
	st.shared.u32 	[%r3], %r2;
	xor.b32  	%r4, %r1, 1;
	setp.ge.u32 	%p1, %r1, %r4;
	xor.b32  	%r235, %r233, 4;
	add.s32 	%r5, %r234, %r235;
	@%p1 bra 	$L__BB0_6;
	and.b32  	%r236, %r1, 2;
	setp.ne.s32 	%p2, %r236, 0;
	@%p2 bra 	$L__BB0_4;
	ld.shared.u32 	%r6, [%r5];
	setp.le.s32 	%p4, %r2, %r6;
	@%p4 bra 	$L__BB0_6;
	st.shared.u32 	[%r3], %r6;
	st.shared.u32 	[%r5], %r2;
	bra.uni 	$L__BB0_6;
$L__BB0_4:
	ld.shared.u32 	%r7, [%r5];
	setp.ge.s32 	%p3, %r2, %r7;
	@%p3 bra 	$L__BB0_6;
	st.shared.u32 	[%r3], %r7;
	st.shared.u32 	[%r5], %r2;
$L__BB0_6:
	bar.sync 	0;
	and.b32  	%r8, %r1, 4;
	xor.b32  	%r9, %r1, 2;
	setp.ge.u32 	%p5, %r1, %r9;
	xor.b32  	%r238, %r233, 8;
	add.s32 	%r10, %r234, %r238;
	@%p5 bra 	$L__BB0_12;
	setp.eq.s32 	%p6, %r8, 0;
	@%p6 bra 	$L__BB0_10;
	ld.shared.u32 	%r11, [%r3];
	ld.shared.u32 	%r12, [%r10];
	setp.ge.s32 	%p7, %r11, %r12;
	@%p7 bra 	$L__BB0_12;
	st.shared.u32 	[%r3], %r12;
	st.shared.u32 	[%r10], %r11;
	bra.uni 	$L__BB0_12;
$L__BB0_10:
	ld.shared.u32 	%r13, [%r3];
	ld.shared.u32 	%r14, [%r10];
	setp.le.s32 	%p8, %r13, %r14;
	@%p8 bra 	$L__BB0_12;
	st.shared.u32 	[%r3], %r14;
	st.shared.u32 	[%r10], %r13;
$L__BB0_12:
	setp.ge.u32 	%p9, %r1, %r4;
	bar.sync 	0;
	@%p9 bra 	$L__BB0_18;
	setp.eq.s32 	%p10, %r8, 0;
	@%p10 bra 	$L__BB0_16;
	ld.shared.u32 	%r15, [%r3];
	ld.shared.u32 	%r16, [%r5];
	setp.ge.s32 	%p11, %r15, %r16;
	@%p11 bra 	$L__BB0_18;
	st.shared.u32 	[%r3], %r16;
	st.shared.u32 	[%r5], %r15;
	bra.uni 	$L__BB0_18;
$L__BB0_16:
	ld.shared.u32 	%r17, [%r3];
	ld.shared.u32 	%r18, [%r5];
	setp.le.s32 	%p12, %r17, %r18;
	@%p12 bra 	$L__BB0_18;
	st.shared.u32 	[%r3], %r18;
	st.shared.u32 	[%r5], %r17;
$L__BB0_18:
	bar.sync 	0;
	and.b32  	%r19, %r1, 8;
	xor.b32  	%r20, %r1, 4;
	setp.ge.u32 	%p13, %r1, %r20;
	xor.b32  	%r241, %r233, 16;
	add.s32 	%r21, %r234, %r241;
	@%p13 bra 	$L__BB0_24;
	setp.eq.s32 	%p14, %r19, 0;
	@%p14 bra 	$L__BB0_22;
	ld.shared.u32 	%r22, [%r3];
	ld.shared.u32 	%r23, [%r21];
	setp.ge.s32 	%p15, %r22, %r23;
	@%p15 bra 	$L__BB0_24;
	st.shared.u32 	[%r3], %r23;
	st.shared.u32 	[%r21], %r22;
	bra.uni 	$L__BB0_24;
$L__BB0_22:
	ld.shared.u32 	%r24, [%r3];
	ld.shared.u32 	%r25, [%r21];
	setp.le.s32 	%p16, %r24, %r25;
	@%p16 bra 	$L__BB0_24;
	st.shared.u32 	[%r3], %r25;
	st.shared.u32 	[%r21], %r24;
$L__BB0_24:
	setp.ge.u32 	%p17, %r1, %r9;
	bar.sync 	0;
	@%p17 bra 	$L__BB0_30;
	setp.eq.s32 	%p18, %r19, 0;
	@%p18 bra 	$L__BB0_28;
	ld.shared.u32 	%r26, [%r3];
	ld.shared.u32 	%r27, [%r10];
	setp.ge.s32 	%p19, %r26, %r27;
	@%p19 bra 	$L__BB0_30;
	st.shared.u32 	[%r3], %r27;
	st.shared.u32 	[%r10], %r26;
	bra.uni 	$L__BB0_30;
$L__BB0_28:
	ld.shared.u32 	%r28, [%r3];
	ld.shared.u32 	%r29, [%r10];
	setp.le.s32 	%p20, %r28, %r29;
	@%p20 bra 	$L__BB0_30;
	st.shared.u32 	[%r3], %r29;
	st.shared.u32 	[%r10], %r28;
$L__BB0_30:
	setp.ge.u32 	%p21, %r1, %r4;
	bar.sync 	0;
	@%p21 bra 	$L__BB0_36;
	setp.eq.s32 	%p22, %r19, 0;
	@%p22 bra 	$L__BB0_34;
	ld.shared.u32 	%r30, [%r3];
	ld.shared.u32 	%r31, [%r5];
	setp.ge.s32 	%p23, %r30, %r31;
	@%p23 bra 	$L__BB0_36;
	st.shared.u32 	[%r3], %r31;
	st.shared.u32 	[%r5], %r30;
	bra.uni 	$L__BB0_36;
$L__BB0_34:
	ld.shared.u32 	%r32, [%r3];
	ld.shared.u32 	%r33, [%r5];
	setp.le.s32 	%p24, %r32, %r33;
	@%p24 bra 	$L__BB0_36;
	st.shared.u32 	[%r3], %r33;
	st.shared.u32 	[%r5], %r32;
$L__BB0_36:
	bar.sync 	0;
	and.b32  	%r34, %r1, 16;
	xor.b32  	%r35, %r1, 8;
	setp.ge.u32 	%p25, %r1, %r35;
	xor.b32  	%r244, %r233, 32;
	add.s32 	%r36, %r234, %r244;
	@%p25 bra 	$L__BB0_42;
	setp.eq.s32 	%p26, %r34, 0;
	@%p26 bra 	$L__BB0_40;
	ld.shared.u32 	%r37, [%r3];
	ld.shared.u32 	%r38, [%r36];
	setp.ge.s32 	%p27, %r37, %r38;
	@%p27 bra 	$L__BB0_42;
	st.shared.u32 	[%r3], %r38;
	st.shared.u32 	[%r36], %r37;
	bra.uni 	$L__BB0_42;
$L__BB0_40:
	ld.shared.u32 	%r39, [%r3];
	ld.shared.u32 	%r40, [%r36];
	setp.le.s32 	%p28, %r39, %r40;
	@%p28 bra 	$L__BB0_42;
	st.shared.u32 	[%r3], %r40;
	st.shared.u32 	[%r36], %r39;
$L__BB0_42:
	setp.ge.u32 	%p29, %r1, %r20;
	bar.sync 	0;
	@%p29 bra 	$L__BB0_48;
	setp.eq.s32 	%p30, %r34, 0;
	@%p30 bra 	$L__BB0_46;
	ld.shared.u32 	%r41, [%r3];
	ld.shared.u32 	%r42, [%r21];
	setp.ge.s32 	%p31, %r41, %r42;
	@%p31 bra 	$L__BB0_48;
	st.shared.u32 	[%r3], %r42;
	st.shared.u32 	[%r21], %r41;
	bra.uni 	$L__BB0_48;
$L__BB0_46:
	ld.shared.u32 	%r43, [%r3];
	ld.shared.u32 	%r44, [%r21];
	setp.le.s32 	%p32, %r43, %r44;
	@%p32 bra 	$L__BB0_48;
	st.shared.u32 	[%r3], %r44;
	st.shared.u32 	[%r21], %r43;
$L__BB0_48:
	setp.ge.u32 	%p33, %r1, %r9;
	bar.sync 	0;
	@%p33 bra 	$L__BB0_54;
	setp.eq.s32 	%p34, %r34, 0;
	@%p34 bra 	$L__BB0_52;
	ld.shared.u32 	%r45, [%r3];
	ld.shared.u32 	%r46, [%r10];
	setp.ge.s32 	%p35, %r45, %r46;
	@%p35 bra 	$L__BB0_54;
	st.shared.u32 	[%r3], %r46;
	st.shared.u32 	[%r10], %r45;
	bra.uni 	$L__BB0_54;
$L__BB0_52:
	ld.shared.u32 	%r47, [%r3];
	ld.shared.u32 	%r48, [%r10];
	setp.le.s32 	%p36, %r47, %r48;
	@%p36 bra 	$L__BB0_54;
	st.shared.u32 	[%r3], %r48;
	st.shared.u32 	[%r10], %r47;
$L__BB0_54:
	setp.ge.u32 	%p37, %r1, %r4;
	bar.sync 	0;
	@%p37 bra 	$L__BB0_60;
	setp.eq.s32 	%p38, %r34, 0;
	@%p38 bra 	$L__BB0_58;
	ld.shared.u32 	%r49, [%r3];
	ld.shared.u32 	%r50, [%r5];
	setp.ge.s32 	%p39, %r49, %r50;
	@%p39 bra 	$L__BB0_60;
	st.shared.u32 	[%r3], %r50;
	st.shared.u32 	[%r5], %r49;
	bra.uni 	$L__BB0_60;
$L__BB0_58:
	ld.shared.u32 	%r51, [%r3];
	ld.shared.u32 	%r52, [%r5];
	setp.le.s32 	%p40, %r51, %r52;
	@%p40 bra 	$L__BB0_60;
	st.shared.u32 	[%r3], %r52;
	st.shared.u32 	[%r5], %r51;
$L__BB0_60:
	bar.sync 	0;
	and.b32  	%r53, %r1, 32;
	xor.b32  	%r54, %r1, 16;
	setp.ge.u32 	%p41, %r1, %r54;
	xor.b32  	%r247, %r233, 64;
	add.s32 	%r55, %r234, %r247;
	@%p41 bra 	$L__BB0_66;
	setp.eq.s32 	%p42, %r53, 0;
	@%p42 bra 	$L__BB0_64;
	ld.shared.u32 	%r56, [%r3];
	ld.shared.u32 	%r57, [%r55];
	setp.ge.s32 	%p43, %r56, %r57;
	@%p43 bra 	$L__BB0_66;
	st.shared.u32 	[%r3], %r57;
	st.shared.u32 	[%r55], %r56;
	bra.uni 	$L__BB0_66;
$L__BB0_64:
	ld.shared.u32 	%r58, [%r3];
	ld.shared.u32 	%r59, [%r55];
	setp.le.s32 	%p44, %r58, %r59;
	@%p44 bra 	$L__BB0_66;
	st.shared.u32 	[%r3], %r59;
	st.shared.u32 	[%r55], %r58;
$L__BB0_66:
	setp.ge.u32 	%p45, %r1, %r35;
	bar.sync 	0;
	@%p45 bra 	$L__BB0_72;
	setp.eq.s32 	%p46, %r53, 0;
	@%p46 bra 	$L__BB0_70;
	ld.shared.u32 	%r60, [%r3];
	ld.shared.u32 	%r61, [%r36];
	setp.ge.s32 	%p47, %r60, %r61;
	@%p47 bra 	$L__BB0_72;
	st.shared.u32 	[%r3], %r61;
	st.shared.u32 	[%r36], %r60;
	bra.uni 	$L__BB0_72;
$L__BB0_70:
	ld.shared.u32 	%r62, [%r3];
	ld.shared.u32 	%r63, [%r36];
	setp.le.s32 	%p48, %r62, %r63;
	@%p48 bra 	$L__BB0_72;
	st.shared.u32 	[%r3], %r63;
	st.shared.u32 	[%r36], %r62;
$L__BB0_72:
	setp.ge.u32 	%p49, %r1, %r20;
	bar.sync 	0;
	@%p49 bra 	$L__BB0_78;
	setp.eq.s32 	%p50, %r53, 0;
	@%p50 bra 	$L__BB0_76;
	ld.shared.u32 	%r64, [%r3];
	ld.shared.u32 	%r65, [%r21];
	setp.ge.s32 	%p51, %r64, %r65;
	@%p51 bra 	$L__BB0_78;
	st.shared.u32 	[%r3], %r65;
	st.shared.u32 	[%r21], %r64;
	bra.uni 	$L__BB0_78;
$L__BB0_76:
	ld.shared.u32 	%r66, [%r3];
	ld.shared.u32 	%r67, [%r21];
	setp.le.s32 	%p52, %r66, %r67;
	@%p52 bra 	$L__BB0_78;
	st.shared.u32 	[%r3], %r67;
	st.shared.u32 	[%r21], %r66;
$L__BB0_78:
	setp.ge.u32 	%p53, %r1, %r9;
	bar.sync 	0;
	@%p53 bra 	$L__BB0_84;
	setp.eq.s32 	%p54, %r53, 0;
	@%p54 bra 	$L__BB0_82;
	ld.shared.u32 	%r68, [%r3];
	ld.shared.u32 	%r69, [%r10];
	setp.ge.s32 	%p55, %r68, %r69;
	@%p55 bra 	$L__BB0_84;
	st.shared.u32 	[%r3], %r69;
	st.shared.u32 	[%r10], %r68;
	bra.uni 	$L__BB0_84;
$L__BB0_82:
	ld.shared.u32 	%r70, [%r3];
	ld.shared.u32 	%r71, [%r10];
	setp.le.s32 	%p56, %r70, %r71;
	@%p56 bra 	$L__BB0_84;
	st.shared.u32 	[%r3], %r71;
	st.shared.u32 	[%r10], %r70;
$L__BB0_84:
	setp.ge.u32 	%p57, %r1, %r4;
	bar.sync 	0;
	@%p57 bra 	$L__BB0_90;
	setp.eq.s32 	%p58, %r53, 0;
	@%p58 bra 	$L__BB0_88;
	ld.shared.u32 	%r72, [%r3];
	ld.shared.u32 	%r73, [%r5];
	setp.ge.s32 	%p59, %r72, %r73;
	@%p59 bra 	$L__BB0_90;
	st.shared.u32 	[%r3], %r73;
	st.shared.u32 	[%r5], %r72;
	bra.uni 	$L__BB0_90;
$L__BB0_88:
	ld.shared.u32 	%r74, [%r3];
	ld.shared.u32 	%r75, [%r5];
	setp.le.s32 	%p60, %r74, %r75;
	@%p60 bra 	$L__BB0_90;
	st.shared.u32 	[%r3], %r75;
	st.shared.u32 	[%r5], %r74;
$L__BB0_90:
	bar.sync 	0;
	and.b32  	%r76, %r1, 64;
	xor.b32  	%r77, %r1, 32;
	setp.ge.u32 	%p61, %r1, %r77;
	xor.b32  	%r250, %r233, 128;
	add.s32 	%r78, %r234, %r250;
	@%p61 bra 	$L__BB0_96;
	setp.eq.s32 	%p62, %r76, 0;
	@%p62 bra 	$L__BB0_94;
	ld.shared.u32 	%r79, [%r3];
	ld.shared.u32 	%r80, [%r78];
	setp.ge.s32 	%p63, %r79, %r80;
	@%p63 bra 	$L__BB0_96;
	st.shared.u32 	[%r3], %r80;
	st.shared.u32 	[%r78], %r79;
	bra.uni 	$L__BB0_96;
$L__BB0_94:
	ld.shared.u32 	%r81, [%r3];
	ld.shared.u32 	%r82, [%r78];
	setp.le.s32 	%p64, %r81, %r82;
	@%p64 bra 	$L__BB0_96;
	st.shared.u32 	[%r3], %r82;
	st.shared.u32 	[%r78], %r81;
$L__BB0_96:
	setp.ge.u32 	%p65, %r1, %r54;
	bar.sync 	0;
	@%p65 bra 	$L__BB0_102;
	setp.eq.s32 	%p66, %r76, 0;
	@%p66 bra 	$L__BB0_100;
	ld.shared.u32 	%r83, [%r3];
	ld.shared.u32 	%r84, [%r55];
	setp.ge.s32 	%p67, %r83, %r84;
	@%p67 bra 	$L__BB0_102;
	st.shared.u32 	[%r3], %r84;
	st.shared.u32 	[%r55], %r83;
	bra.uni 	$L__BB0_102;
$L__BB0_100:
	ld.shared.u32 	%r85, [%r3];
	ld.shared.u32 	%r86, [%r55];
	setp.le.s32 	%p68, %r85, %r86;
	@%p68 bra 	$L__BB0_102;
	st.shared.u32 	[%r3], %r86;
	st.shared.u32 	[%r55], %r85;
$L__BB0_102:
	setp.ge.u32 	%p69, %r1, %r35;
	bar.sync 	0;
	@%p69 bra 	$L__BB0_108;
	setp.eq.s32 	%p70, %r76, 0;
	@%p70 bra 	$L__BB0_106;
	ld.shared.u32 	%r87, [%r3];
	ld.shared.u32 	%r88, [%r36];
	setp.ge.s32 	%p71, %r87, %r88;
	@%p71 bra 	$L__BB0_108;
	st.shared.u32 	[%r3], %r88;
	st.shared.u32 	[%r36], %r87;
	bra.uni 	$L__BB0_108;
$L__BB0_106:
	ld.shared.u32 	%r89, [%r3];
	ld.shared.u32 	%r90, [%r36];
	setp.le.s32 	%p72, %r89, %r90;
	@%p72 bra 	$L__BB0_108;
	st.shared.u32 	[%r3], %r90;
	st.shared.u32 	[%r36], %r89;
$L__BB0_108:
	setp.ge.u32 	%p73, %r1, %r20;
	bar.sync 	0;
	@%p73 bra 	$L__BB0_114;
	setp.eq.s32 	%p74, %r76, 0;
	@%p74 bra 	$L__BB0_112;
	ld.shared.u32 	%r91, [%r3];
	ld.shared.u32 	%r92, [%r21];
	setp.ge.s32 	%p75, %r91, %r92;
	@%p75 bra 	$L__BB0_114;
	st.shared.u32 	[%r3], %r92;
	st.shared.u32 	[%r21], %r91;
	bra.uni 	$L__BB0_114;
$L__BB0_112:
	ld.shared.u32 	%r93, [%r3];
	ld.shared.u32 	%r94, [%r21];
	setp.le.s32 	%p76, %r93, %r94;
	@%p76 bra 	$L__BB0_114;
	st.shared.u32 	[%r3], %r94;
	st.shared.u32 	[%r21], %r93;
$L__BB0_114:
	setp.ge.u32 	%p77, %r1, %r9;
	bar.sync 	0;
	@%p77 bra 	$L__BB0_120;
	setp.eq.s32 	%p78, %r76, 0;
	@%p78 bra 	$L__BB0_118;
	ld.shared.u32 	%r95, [%r3];
	ld.shared.u32 	%r96, [%r10];
	setp.ge.s32 	%p79, %r95, %r96;
	@%p79 bra 	$L__BB0_120;
	st.shared.u32 	[%r3], %r96;
	st.shared.u32 	[%r10], %r95;
	bra.uni 	$L__BB0_120;
$L__BB0_118:
	ld.shared.u32 	%r97, [%r3];
	ld.shared.u32 	%r98, [%r10];
	setp.le.s32 	%p80, %r97, %r98;
	@%p80 bra 	$L__BB0_120;
	st.shared.u32 	[%r3], %r98;
	st.shared.u32 	[%r10], %r97;
$L__BB0_120:
	setp.ge.u32 	%p81, %r1, %r4;
	bar.sync 	0;
	@%p81 bra 	$L__BB0_126;
	setp.eq.s32 	%p82, %r76, 0;
	@%p82 bra 	$L__BB0_124;
	ld.shared.u32 	%r99, [%r3];
	ld.shared.u32 	%r100, [%r5];
	setp.ge.s32 	%p83, %r99, %r100;
	@%p83 bra 	$L__BB0_126;
	st.shared.u32 	[%r3], %r100;
	st.shared.u32 	[%r5], %r99;
	bra.uni 	$L__BB0_126;
$L__BB0_124:
	ld.shared.u32 	%r101, [%r3];
	ld.shared.u32 	%r102, [%r5];
	setp.le.s32 	%p84, %r101, %r102;
	@%p84 bra 	$L__BB0_126;
	st.shared.u32 	[%r3], %r102;
	st.shared.u32 	[%r5], %r101;
$L__BB0_126:
	bar.sync 	0;
	and.b32  	%r103, %r1, 128;
	xor.b32  	%r104, %r1, 64;
	setp.ge.u32 	%p85, %r1, %r104;
	xor.b32  	%r253, %r233, 256;
	add.s32 	%r105, %r234, %r253;
	@%p85 bra 	$L__BB0_132;
	setp.eq.s32 	%p86, %r103, 0;
	@%p86 bra 	$L__BB0_130;
	ld.shared.u32 	%r106, [%r3];
	ld.shared.u32 	%r107, [%r105];
	setp.ge.s32 	%p87, %r106, %r107;
	@%p87 bra 	$L__BB0_132;
	st.shared.u32 	[%r3], %r107;
	st.shared.u32 	[%r105], %r106;
	bra.uni 	$L__BB0_132;
$L__BB0_130:
	ld.shared.u32 	%r108, [%r3];
	ld.shared.u32 	%r109, [%r105];
	setp.le.s32 	%p88, %r108, %r109;
	@%p88 bra 	$L__BB0_132;
	st.shared.u32 	[%r3], %r109;
	st.shared.u32 	[%r105], %r108;
$L__BB0_132:
	setp.ge.u32 	%p89, %r1, %r77;
	bar.sync 	0;
	@%p89 bra 	$L__BB0_138;
	setp.eq.s32 	%p90, %r103, 0;
	@%p90 bra 	$L__BB0_136;
	ld.shared.u32 	%r110, [%r3];
	ld.shared.u32 	%r111, [%r78];
	setp.ge.s32 	%p91, %r110, %r111;
	@%p91 bra 	$L__BB0_138;
	st.shared.u32 	[%r3], %r111;
	st.shared.u32 	[%r78], %r110;
	bra.uni 	$L__BB0_138;
$L__BB0_136:
	ld.shared.u32 	%r112, [%r3];
	ld.shared.u32 	%r113, [%r78];
	setp.le.s32 	%p92, %r112, %r113;
	@%p92 bra 	$L__BB0_138;
	st.shared.u32 	[%r3], %r113;
	st.shared.u32 	[%r78], %r112;
$L__BB0_138:
	setp.ge.u32 	%p93, %r1, %r54;
	bar.sync 	0;
	@%p93 bra 	$L__BB0_144;
	setp.eq.s32 	%p94, %r103, 0;
	@%p94 bra 	$L__BB0_142;
	ld.shared.u32 	%r114, [%r3];
	ld.shared.u32 	%r115, [%r55];
	setp.ge.s32 	%p95, %r114, %r115;
	@%p95 bra 	$L__BB0_144;
	st.shared.u32 	[%r3], %r115;
	st.shared.u32 	[%r55], %r114;
	bra.uni 	$L__BB0_144;
$L__BB0_142:
	ld.shared.u32 	%r116, [%r3];
	ld.shared.u32 	%r117, [%r55];
	setp.le.s32 	%p96, %r116, %r117;
	@%p96 bra 	$L__BB0_144;
	st.shared.u32 	[%r3], %r117;
	st.shared.u32 	[%r55], %r116;
$L__BB0_144:
	setp.ge.u32 	%p97, %r1, %r35;
	bar.sync 	0;
	@%p97 bra 	$L__BB0_150;
	setp.eq.s32 	%p98, %r103, 0;
	@%p98 bra 	$L__BB0_148;
	ld.shared.u32 	%r118, [%r3];
	ld.shared.u32 	%r119, [%r36];
	setp.ge.s32 	%p99, %r118, %r119;
	@%p99 bra 	$L__BB0_150;
	st.shared.u32 	[%r3], %r119;
	st.shared.u32 	[%r36], %r118;
	bra.uni 	$L__BB0_150;
$L__BB0_148:
	ld.shared.u32 	%r120, [%r3];
	ld.shared.u32 	%r121, [%r36];
	setp.le.s32 	%p100, %r120, %r121;
	@%p100 bra 	$L__BB0_150;
	st.shared.u32 	[%r3], %r121;
	st.shared.u32 	[%r36], %r120;
$L__BB0_150:
	setp.ge.u32 	%p101, %r1, %r20;
	bar.sync 	0;
	@%p101 bra 	$L__BB0_156;
	setp.eq.s32 	%p102, %r103, 0;
	@%p102 bra 	$L__BB0_154;
	ld.shared.u32 	%r122, [%r3];
	ld.shared.u32 	%r123, [%r21];
	setp.ge.s32 	%p103, %r122, %r123;
	@%p103 bra 	$L__BB0_156;
	st.shared.u32 	[%r3], %r123;
	st.shared.u32 	[%r21], %r122;
	bra.uni 	$L__BB0_156;
$L__BB0_154:
	ld.shared.u32 	%r124, [%r3];
	ld.shared.u32 	%r125, [%r21];
	setp.le.s32 	%p104, %r124, %r125;
	@%p104 bra 	$L__BB0_156;
	st.shared.u32 	[%r3], %r125;
	st.shared.u32 	[%r21], %r124;
$L__BB0_156:
	setp.ge.u32 	%p105, %r1, %r9;
	bar.sync 	0;
	@%p105 bra 	$L__BB0_162;
	setp.eq.s32 	%p106, %r103, 0;
	@%p106 bra 	$L__BB0_160;
	ld.shared.u32 	%r126, [%r3];
	ld.shared.u32 	%r127, [%r10];
	setp.ge.s32 	%p107, %r126, %r127;
	@%p107 bra 	$L__BB0_162;
	st.shared.u32 	[%r3], %r127;
	st.shared.u32 	[%r10], %r126;
	bra.uni 	$L__BB0_162;
$L__BB0_160:
	ld.shared.u32 	%r128, [%r3];
	ld.shared.u32 	%r129, [%r10];
	setp.le.s32 	%p108, %r128, %r129;
	@%p108 bra 	$L__BB0_162;
	st.shared.u32 	[%r3], %r129;
	st.shared.u32 	[%r10], %r128;
$L__BB0_162:
	setp.ge.u32 	%p109, %r1, %r4;
	bar.sync 	0;
	@%p109 bra 	$L__BB0_168;
	setp.eq.s32 	%p110, %r103, 0;
	@%p110 bra 	$L__BB0_166;
	ld.shared.u32 	%r130, [%r3];
	ld.shared.u32 	%r131, [%r5];
	setp.ge.s32 	%p111, %r130, %r131;
	@%p111 bra 	$L__BB0_168;
	st.shared.u32 	[%r3], %r131;
	st.shared.u32 	[%r5], %r130;
	bra.uni 	$L__BB0_168;
$L__BB0_166:
	ld.shared.u32 	%r132, [%r3];
	ld.shared.u32 	%r133, [%r5];
	setp.le.s32 	%p112, %r132, %r133;
	@%p112 bra 	$L__BB0_168;
	st.shared.u32 	[%r3], %r133;
	st.shared.u32 	[%r5], %r132;
$L__BB0_168:
	bar.sync 	0;
	and.b32  	%r134, %r1, 256;
	xor.b32  	%r135, %r1, 128;
	setp.ge.u32 	%p113, %r1, %r135;
	xor.b32  	%r256, %r233, 512;
	add.s32 	%r136, %r234, %r256;
	@%p113 bra 	$L__BB0_174;
	setp.eq.s32 	%p114, %r134, 0;
	@%p114 bra 	$L__BB0_172;
	ld.shared.u32 	%r137, [%r3];
	ld.shared.u32 	%r138, [%r136];
	setp.ge.s32 	%p115, %r137, %r138;
	@%p115 bra 	$L__BB0_174;
	st.shared.u32 	[%r3], %r138;
	st.shared.u32 	[%r136], %r137;
	bra.uni 	$L__BB0_174;
$L__BB0_172:
	ld.shared.u32 	%r139, [%r3];
	ld.shared.u32 	%r140, [%r136];
	setp.le.s32 	%p116, %r139, %r140;
	@%p116 bra 	$L__BB0_174;
	st.shared.u32 	[%r3], %r140;
	st.shared.u32 	[%r136], %r139;
$L__BB0_174:
	setp.ge.u32 	%p117, %r1, %r104;
	bar.sync 	0;
	@%p117 bra 	$L__BB0_180;
	setp.eq.s32 	%p118, %r134, 0;
	@%p118 bra 	$L__BB0_178;
	ld.shared.u32 	%r141, [%r3];
	ld.shared.u32 	%r142, [%r105];
	setp.ge.s32 	%p119, %r141, %r142;
	@%p119 bra 	$L__BB0_180;
	st.shared.u32 	[%r3], %r142;
	st.shared.u32 	[%r105], %r141;
	bra.uni 	$L__BB0_180;
$L__BB0_178:
	ld.shared.u32 	%r143, [%r3];
	ld.shared.u32 	%r144, [%r105];
	setp.le.s32 	%p120, %r143, %r144;
	@%p120 bra 	$L__BB0_180;
	st.shared.u32 	[%r3], %r144;
	st.shared.u32 	[%r105], %r143;
$L__BB0_180:
	setp.ge.u32 	%p121, %r1, %r77;
	bar.sync 	0;
	@%p121 bra 	$L__BB0_186;
	setp.eq.s32 	%p122, %r134, 0;
	@%p122 bra 	$L__BB0_184;
	ld.shared.u32 	%r145, [%r3];
	ld.shared.u32 	%r146, [%r78];
	setp.ge.s32 	%p123, %r145, %r146;
	@%p123 bra 	$L__BB0_186;
	st.shared.u32 	[%r3], %r146;
	st.shared.u32 	[%r78], %r145;
	bra.uni 	$L__BB0_186;
$L__BB0_184:
	ld.shared.u32 	%r147, [%r3];
	ld.shared.u32 	%r148, [%r78];
	setp.le.s32 	%p124, %r147, %r148;
	@%p124 bra 	$L__BB0_186;
	st.shared.u32 	[%r3], %r148;
	st.shared.u32 	[%r78], %r147;
$L__BB0_186:
	setp.ge.u32 	%p125, %r1, %r54;
	bar.sync 	0;
	@%p125 bra 	$L__BB0_192;
	setp.eq.s32 	%p126, %r134, 0;
	@%p126 bra 	$L__BB0_190;
	ld.shared.u32 	%r149, [%r3];
	ld.shared.u32 	%r150, [%r55];
	setp.ge.s32 	%p127, %r149, %r150;
	@%p127 bra 	$L__BB0_192;
	st.shared.u32 	[%r3], %r150;
	st.shared.u32 	[%r55], %r149;
	bra.uni 	$L__BB0_192;
$L__BB0_190:
	ld.shared.u32 	%r151, [%r3];
	ld.shared.u32 	%r152, [%r55];
	setp.le.s32 	%p128, %r151, %r152;
	@%p128 bra 	$L__BB0_192;
	st.shared.u32 	[%r3], %r152;
	st.shared.u32 	[%r55], %r151;
$L__BB0_192:
	setp.ge.u32 	%p129, %r1, %r35;
	bar.sync 	0;
	@%p129 bra 	$L__BB0_198;
	setp.eq.s32 	%p130, %r134, 0;
	@%p130 bra 	$L__BB0_196;
	ld.shared.u32 	%r153, [%r3];
	ld.shared.u32 	%r154, [%r36];
	setp.ge.s32 	%p131, %r153, %r154;
	@%p131 bra 	$L__BB0_198;
	st.shared.u32 	[%r3], %r154;
	st.shared.u32 	[%r36], %r153;
	bra.uni 	$L__BB0_198;
$L__BB0_196:
	ld.shared.u32 	%r155, [%r3];
	ld.shared.u32 	%r156, [%r36];
	setp.le.s32 	%p132, %r155, %r156;
	@%p132 bra 	$L__BB0_198;
	st.shared.u32 	[%r3], %r156;
	st.shared.u32 	[%r36], %r155;
$L__BB0_198:
	setp.ge.u32 	%p133, %r1, %r20;
	bar.sync 	0;
	@%p133 bra 	$L__BB0_204;
	setp.eq.s32 	%p134, %r134, 0;
	@%p134 bra 	$L__BB0_202;
	ld.shared.u32 	%r157, [%r3];
	ld.shared.u32 	%r158, [%r21];
	setp.ge.s32 	%p135, %r157, %r158;
	@%p135 bra 	$L__BB0_204;
	st.shared.u32 	[%r3], %r158;
	st.shared.u32 	[%r21], %r157;
	bra.uni 	$L__BB0_204;
$L__BB0_202:
	ld.shared.u32 	%r159, [%r3];
	ld.shared.u32 	%r160, [%r21];
	setp.le.s32 	%p136, %r159, %r160;
	@%p136 bra 	$L__BB0_204;
	st.shared.u32 	[%r3], %r160;
	st.shared.u32 	[%r21], %r159;
$L__BB0_204:
	setp.ge.u32 	%p137, %r1, %r9;
	bar.sync 	0;
	@%p137 bra 	$L__BB0_210;
	setp.eq.s32 	%p138, %r134, 0;
	@%p138 bra 	$L__BB0_208;
	ld.shared.u32 	%r161, [%r3];
	ld.shared.u32 	%r162, [%r10];
	setp.ge.s32 	%p139, %r161, %r162;
	@%p139 bra 	$L__BB0_210;
	st.shared.u32 	[%r3], %r162;
	st.shared.u32 	[%r10], %r161;
	bra.uni 	$L__BB0_210;
$L__BB0_208:
	ld.shared.u32 	%r163, [%r3];
	ld.shared.u32 	%r164, [%r10];
	setp.le.s32 	%p140, %r163, %r164;
	@%p140 bra 	$L__BB0_210;
	st.shared.u32 	[%r3], %r164;
	st.shared.u32 	[%r10], %r163;
$L__BB0_210:
	setp.ge.u32 	%p141, %r1, %r4;
	bar.sync 	0;
	@%p141 bra 	$L__BB0_216;
	setp.eq.s32 	%p142, %r134, 0;
	@%p142 bra 	$L__BB0_214;
	ld.shared.u32 	%r165, [%r3];
	ld.shared.u32 	%r166, [%r5];
	setp.ge.s32 	%p143, %r165, %r166;
	@%p143 bra 	$L__BB0_216;
	st.shared.u32 	[%r3], %r166;
	st.shared.u32 	[%r5], %r165;
	bra.uni 	$L__BB0_216;
$L__BB0_214:
	ld.shared.u32 	%r167, [%r3];
	ld.shared.u32 	%r168, [%r5];
	setp.le.s32 	%p144, %r167, %r168;
	@%p144 bra 	$L__BB0_216;
	st.shared.u32 	[%r3], %r168;
	st.shared.u32 	[%r5], %r167;
$L__BB0_216:
	bar.sync 	0;
	and.b32  	%r169, %r1, 512;
	xor.b32  	%r170, %r1, 256;
	setp.ge.u32 	%p145, %r1, %r170;
	xor.b32  	%r259, %r233, 1024;
	add.s32 	%r171, %r234, %r259;
	@%p145 bra 	$L__BB0_222;
	setp.eq.s32 	%p146, %r169, 0;
	@%p146 bra 	$L__BB0_220;
	ld.shared.u32 	%r172, [%r3];
	ld.shared.u32 	%r173, [%r171];
	setp.ge.s32 	%p147, %r172, %r173;
	@%p147 bra 	$L__BB0_222;
	st.shared.u32 	[%r3], %r173;
	st.shared.u32 	[%r171], %r172;
	bra.uni 	$L__BB0_222;
$L__BB0_220:
	ld.shared.u32 	%r174, [%r3];
	ld.shared.u32 	%r175, [%r171];
	setp.le.s32 	%p148, %r174, %r175;
	@%p148 bra 	$L__BB0_222;
	st.shared.u32 	[%r3], %r175;
	st.shared.u32 	[%r171], %r174;
$L__BB0_222:
	setp.ge.u32 	%p149, %r1, %r135;
	bar.sync 	0;
	@%p149 bra 	$L__BB0_228;
	setp.eq.s32 	%p150, %r169, 0;
	@%p150 bra 	$L__BB0_226;
	ld.shared.u32 	%r176, [%r3];
	ld.shared.u32 	%r177, [%r136];
	setp.ge.s32 	%p151, %r176, %r177;
	@%p151 bra 	$L__BB0_228;
	st.shared.u32 	[%r3], %r177;
	st.shared.u32 	[%r136], %r176;
	bra.uni 	$L__BB0_228;
$L__BB0_226:
	ld.shared.u32 	%r178, [%r3];
	ld.shared.u32 	%r179, [%r136];
	setp.le.s32 	%p152, %r178, %r179;
	@%p152 bra 	$L__BB0_228;
	st.shared.u32 	[%r3], %r179;
	st.shared.u32 	[%r136], %r178;
$L__BB0_228:
	setp.ge.u32 	%p153, %r1, %r104;
	bar.sync 	0;
	@%p153 bra 	$L__BB0_234;
	setp.eq.s32 	%p154, %r169, 0;
	@%p154 bra 	$L__BB0_232;
	ld.shared.u32 	%r180, [%r3];
	ld.shared.u32 	%r181, [%r105];
	setp.ge.s32 	%p155, %r180, %r181;
	@%p155 bra 	$L__BB0_234;
	st.shared.u32 	[%r3], %r181;
	st.shared.u32 	[%r105], %r180;
	bra.uni 	$L__BB0_234;
$L__BB0_232:
	ld.shared.u32 	%r182, [%r3];
	ld.shared.u32 	%r183, [%r105];
	setp.le.s32 	%p156, %r182, %r183;
	@%p156 bra 	$L__BB0_234;
	st.shared.u32 	[%r3], %r183;
	st.shared.u32 	[%r105], %r182;
$L__BB0_234:
	setp.ge.u32 	%p157, %r1, %r77;
	bar.sync 	0;
	@%p157 bra 	$L__BB0_240;
	setp.eq.s32 	%p158, %r169, 0;
	@%p158 bra 	$L__BB0_238;
	ld.shared.u32 	%r184, [%r3];
	ld.shared.u32 	%r185, [%r78];
	setp.ge.s32 	%p159, %r184, %r185;
	@%p159 bra 	$L__BB0_240;
	st.shared.u32 	[%r3], %r185;
	st.shared.u32 	[%r78], %r184;
	bra.uni 	$L__BB0_240;
$L__BB0_238:
	ld.shared.u32 	%r186, [%r3];
	ld.shared.u32 	%r187, [%r78];
	setp.le.s32 	%p160, %r186, %r187;
	@%p160 bra 	$L__BB0_240;
	st.shared.u32 	[%r3], %r187;
	st.shared.u32 	[%r78], %r186;
$L__BB0_240:
	setp.ge.u32 	%p161, %r1, %r54;
	bar.sync 	0;
	@%p161 bra 	$L__BB0_246;
	setp.eq.s32 	%p162, %r169, 0;
	@%p162 bra 	$L__BB0_244;
	ld.shared.u32 	%r188, [%r3];
	ld.shared.u32 	%r189, [%r55];
	setp.ge.s32 	%p163, %r188, %r189;
	@%p163 bra 	$L__BB0_246;
	st.shared.u32 	[%r3], %r189;
	st.shared.u32 	[%r55], %r188;
	bra.uni 	$L__BB0_246;
$L__BB0_244:
	ld.shared.u32 	%r190, [%r3];
	ld.shared.u32 	%r191, [%r55];
	setp.le.s32 	%p164, %r190, %r191;
	@%p164 bra 	$L__BB0_246;
	st.shared.u32 	[%r3], %r191;
	st.shared.u32 	[%r55], %r190;
$L__BB0_246:
	setp.ge.u32 	%p165, %r1, %r35;
	bar.sync 	0;
	@%p165 bra 	$L__BB0_252;
	setp.eq.s32 	%p166, %r169, 0;
	@%p166 bra 	$L__BB0_250;
	ld.shared.u32 	%r192, [%r3];
	ld.shared.u32 	%r193, [%r36];
	setp.ge.s32 	%p167, %r192, %r193;
	@%p167 bra 	$L__BB0_252;
	st.shared.u32 	[%r3], %r193;
	st.shared.u32 	[%r36], %r192;
	bra.uni 	$L__BB0_252;
$L__BB0_250:
	ld.shared.u32 	%r194, [%r3];
	ld.shared.u32 	%r195, [%r36];
	setp.le.s32 	%p168, %r194, %r195;
	@%p168 bra 	$L__BB0_252;
	st.shared.u32 	[%r3], %r195;
	st.shared.u32 	[%r36], %r194;
$L__BB0_252:
	setp.ge.u32 	%p169, %r1, %r20;
	bar.sync 	0;
	@%p169 bra 	$L__BB0_258;
	setp.eq.s32 	%p170, %r169, 0;
	@%p170 bra 	$L__BB0_256;
	ld.shared.u32 	%r196, [%r3];
	ld.shared.u32 	%r197, [%r21];
	setp.ge.s32 	%p171, %r196, %r197;
	@%p171 bra 	$L__BB0_258;
	st.shared.u32 	[%r3], %r197;
	st.shared.u32 	[%r21], %r196;
	bra.uni 	$L__BB0_258;
$L__BB0_256:
	ld.shared.u32 	%r198, [%r3];
	ld.shared.u32 	%r199, [%r21];
	setp.le.s32 	%p172, %r198, %r199;
	@%p172 bra 	$L__BB0_258;
	st.shared.u32 	[%r3], %r199;
	st.shared.u32 	[%r21], %r198;
$L__BB0_258:
	setp.ge.u32 	%p173, %r1, %r9;
	bar.sync 	0;
	@%p173 bra 	$L__BB0_264;
	setp.eq.s32 	%p174, %r169, 0;
	@%p174 bra 	$L__BB0_262;
	ld.shared.u32 	%r200, [%r3];
	ld.shared.u32 	%r201, [%r10];
	setp.ge.s32 	%p175, %r200, %r201;
	@%p175 bra 	$L__BB0_264;
	st.shared.u32 	[%r3], %r201;
	st.shared.u32 	[%r10], %r200;
	bra.uni 	$L__BB0_264;
$L__BB0_262:
	ld.shared.u32 	%r202, [%r3];
	ld.shared.u32 	%r203, [%r10];
	setp.le.s32 	%p176, %r202, %r203;
	@%p176 bra 	$L__BB0_264;
	st.shared.u32 	[%r3], %r203;
	st.shared.u32 	[%r10], %r202;
$L__BB0_264:
	setp.ge.u32 	%p177, %r1, %r4;
	bar.sync 	0;
	@%p177 bra 	$L__BB0_270;
	setp.eq.s32 	%p178, %r169, 0;
	@%p178 bra 	$L__BB0_268;
	ld.shared.u32 	%r204, [%r3];
	ld.shared.u32 	%r205, [%r5];
	setp.ge.s32 	%p179, %r204, %r205;
	@%p179 bra 	$L__BB0_270;
	st.shared.u32 	[%r3], %r205;
	st.shared.u32 	[%r5], %r204;
	bra.uni 	$L__BB0_270;
$L__BB0_268:
	ld.shared.u32 	%r206, [%r3];
	ld.shared.u32 	%r207, [%r5];
	setp.le.s32 	%p180, %r206, %r207;
	@%p180 bra 	$L__BB0_270;
	st.shared.u32 	[%r3], %r207;
	st.shared.u32 	[%r5], %r206;
$L__BB0_270:
	bar.sync 	0;
	xor.b32  	%r208, %r1, 512;
	setp.ge.u32 	%p181, %r1, %r208;
	@%p181 bra 	$L__BB0_273;
	ld.shared.u32 	%r209, [%r3];
	shl.b32 	%r261, %r208, 2;
	add.s32 	%r210, %r234, %r261;
	ld.shared.u32 	%r211, [%r210];
	setp.le.s32 	%p182, %r209, %r211;
	@%p182 bra 	$L__BB0_273;
	st.shared.u32 	[%r3], %r211;
	st.shared.u32 	[%r210], %r209;
$L__BB0_273:
	setp.ge.u32 	%p183, %r1, %r170;
	bar.sync 	0;
	@%p183 bra 	$L__BB0_276;
	ld.shared.u32 	%r212, [%r3];
	ld.shared.u32 	%r213, [%r171];
	setp.le.s32 	%p184, %r212, %r213;
	@%p184 bra 	$L__BB0_276;
	st.shared.u32 	[%r3], %r213;
	st.shared.u32 	[%r171], %r212;
$L__BB0_276:
	setp.ge.u32 	%p185, %r1, %r135;
	bar.sync 	0;
	@%p185 bra 	$L__BB0_279;
	ld.shared.u32 	%r214, [%r3];
	ld.shared.u32 	%r215, [%r136];
	setp.le.s32 	%p186, %r214, %r215;
	@%p186 bra 	$L__BB0_279;
	st.shared.u32 	[%r3], %r215;
	st.shared.u32 	[%r136], %r214;
$L__BB0_279:
	setp.ge.u32 	%p187, %r1, %r104;
	bar.sync 	0;
	@%p187 bra 	$L__BB0_282;
	ld.shared.u32 	%r216, [%r3];
	ld.shared.u32 	%r217, [%r105];
	setp.le.s32 	%p188, %r216, %r217;
	@%p188 bra 	$L__BB0_282;
	st.shared.u32 	[%r3], %r217;
	st.shared.u32 	[%r105], %r216;
$L__BB0_282:
	setp.ge.u32 	%p189, %r1, %r77;
	bar.sync 	0;
	@%p189 bra 	$L__BB0_285;
	ld.shared.u32 	%r218, [%r3];
	ld.shared.u32 	%r219, [%r78];
	setp.le.s32 	%p190, %r218, %r219;
	@%p190 bra 	$L__BB0_285;
	st.shared.u32 	[%r3], %r219;
	st.shared.u32 	[%r78], %r218;
$L__BB0_285:
	setp.ge.u32 	%p191, %r1, %r54;
	bar.sync 	0;
	@%p191 bra 	$L__BB0_288;
	ld.shared.u32 	%r220, [%r3];
	ld.shared.u32 	%r221, [%r55];
	setp.le.s32 	%p192, %r220, %r221;
	@%p192 bra 	$L__BB0_288;
	st.shared.u32 	[%r3], %r221;
	st.shared.u32 	[%r55], %r220;
$L__BB0_288:
	setp.ge.u32 	%p193, %r1, %r35;
	bar.sync 	0;
	@%p193 bra 	$L__BB0_291;
	ld.shared.u32 	%r222, [%r3];
	ld.shared.u32 	%r223, [%r36];
	setp.le.s32 	%p194, %r222, %r223;
	@%p194 bra 	$L__BB0_291;
	st.shared.u32 	[%r3], %r223;
	st.shared.u32 	[%r36], %r222;
$L__BB0_291:
	setp.ge.u32 	%p195, %r1, %r20;
	bar.sync 	0;
	@%p195 bra 	$L__BB0_294;
	ld.shared.u32 	%r224, [%r3];
	ld.shared.u32 	%r225, [%r21];
	setp.le.s32 	%p196, %r224, %r225;
	@%p196 bra 	$L__BB0_294;
	st.shared.u32 	[%r3], %r225;
	st.shared.u32 	[%r21], %r224;
$L__BB0_294:
	setp.ge.u32 	%p197, %r1, %r9;
	bar.sync 	0;
	@%p197 bra 	$L__BB0_297;
	ld.shared.u32 	%r226, [%r3];
	ld.shared.u32 	%r227, [%r10];
	setp.le.s32 	%p198, %r226, %r227;
	@%p198 bra 	$L__BB0_297;
	st.shared.u32 	[%r3], %r227;
	st.shared.u32 	[%r10], %r226;
$L__BB0_297:
	setp.ge.u32 	%p199, %r1, %r4;
	bar.sync 	0;
	@%p199 bra 	$L__BB0_300;
	ld.shared.u32 	%r228, [%r3];
	ld.shared.u32 	%r229, [%r5];
	setp.le.s32 	%p200, %r228, %r229;
	@%p200 bra 	$L__BB0_300;
	st.shared.u32 	[%r3], %r229;
	st.shared.u32 	[%r5], %r228;
$L__BB0_300:
	bar.sync 	0;
	ld.shared.u32 	%r263, [%r3];
	st.global.u32 	[%rd1], %r263;
	ret;

}
	// .globl	_Z9MergeSortPiS_
.visible .entry _Z9MergeSortPiS_(
	.param .u64 .ptr .align 1 _Z9MergeSortPiS__param_0,
	.param .u64 .ptr .align 1 _Z9MergeSortPiS__param_1
)
{
	.reg .pred 	%p<8>;
	.reg .b32 	%r<37>;
	.reg .b64 	%rd<15>;

	ld.param.u64 	%rd3, [_Z9MergeSortPiS__param_0];
	ld.param.u64 	%rd2, [_Z9MergeSortPiS__param_1];
	cvta.to.global.u64 	%rd1, %rd3;
	mov.u32 	%r1, %tid.x;
	mov.u32 	%r2, %ctaid.x;
	mov.u32 	%r3, %ntid.x;
	mul.lo.s32 	%r4, %r2, %r3;
	add.s32 	%r20, %r4, %r1;
	mul.wide.u32 	%rd4, %r20, 4;
	add.s64 	%rd5, %rd1, %rd4;
	ld.global.u32 	%r5, [%rd5];
	xor.b32  	%r6, %r2, 1;
	add.s32 	%r32, %r3, -1;
	mul.lo.s32 	%r8, %r6, %r3;
	mov.b32 	%r33, 0;
$L__BB1_1:
	add.s32 	%r11, %r32, %r33;
	shr.u32 	%r21, %r11, 31;
	add.s32 	%r22, %r11, %r21;
	shr.s32 	%r36, %r22, 1;
	add.s32 	%r13, %r36, %r8;
	mul.wide.u32 	%rd6, %r13, 4;
	add.s64 	%rd7, %rd1, %rd6;
	ld.global.u32 	%r23, [%rd7];
	setp.ge.s32 	%p1, %r23, %r5;
	@%p1 bra 	$L__BB1_4;
	add.s32 	%r36, %r36, 1;
	setp.ge.u32 	%p4, %r36, %r3;
	@%p4 bra 	$L__BB1_8;
	add.s32 	%r26, %r36, %r8;
	mul.wide.u32 	%rd10, %r26, 4;
	add.s64 	%rd11, %rd1, %rd10;
	ld.global.u32 	%r27, [%rd11];
	setp.lt.s32 	%p5, %r27, %r5;
	mov.u32 	%r33, %r36;
	@%p5 bra 	$L__BB1_7;
	bra.uni 	$L__BB1_8;
$L__BB1_4:
	setp.lt.s32 	%p2, %r11, 2;
	@%p2 bra 	$L__BB1_8;
	add.s32 	%r24, %r13, -1;
	mul.wide.u32 	%rd8, %r24, 4;
	add.s64 	%rd9, %rd1, %rd8;
	ld.global.u32 	%r25, [%rd9];
	setp.le.s32 	%p3, %r25, %r5;
	@%p3 bra 	$L__BB1_8;
	add.s32 	%r32, %r36, -1;
$L__BB1_7:
	setp.le.s32 	%p6, %r33, %r32;
	mov.b32 	%r36, 0;
	@%p6 bra 	$L__BB1_1;
$L__BB1_8:
	setp.lt.u32 	%p7, %r2, %r6;
	selp.b32 	%r29, %r4, %r8, %p7;
	cvta.to.global.u64 	%rd12, %rd2;
	add.s32 	%r30, %r29, %r1;
	add.s32 	%r31, %r30, %r36;
	mul.wide.u32 	%rd13, %r31, 4;
	add.s64 	%rd14, %rd12, %rd13;
	st.global.u32 	[%rd14], %r5;
	ret;

}


// ===== COMPILED SASS (sm_100) =====

	.target	sm_100

	.elftype	@"ET_EXEC"


//--------------------- .note.nv.tkinfo           --------------------------
	.section	.note.nv.tkinfo,"",@"SHT_NOTE"
	.sectionflags	@"SHF_NOTE_NV_TKINFO"
	.tkinfo
        /*0018*/ 	.word	0x00000002
        /*0030*/ 	.string	""
        /*0030*/ 	.string	"ptxas"
        /*0030*/ 	.string	"Cuda compilation tools, release 13.0, V13.0.88"
        /*0030*/ 	.string	"Build cuda_13.0.r13.0/compiler.36424714_0"
        /*0030*/ 	.string	"-arch sm_100 -m 64 "



//--------------------- .note.nv.cuinfo           --------------------------
	.section	.note.nv.cuinfo,"",@"SHT_NOTE"
	.sectionflags	@"SHF_NOTE_NV_CUINFO"
        /*0018*/ 	.short	0x0002
        /*001a*/ 	.short	0x0064
        /*001c*/ 	.short	0x0082
	.zero		2


//--------------------- .nv.info                  --------------------------
	.section	.nv.info,"",@"SHT_CUDA_INFO"
	.align	4


	//----- nvinfo : EIATTR_REGCOUNT
	.align		4
        /*0000*/ 	.byte	0x04, 0x2f
        /*0002*/ 	.short	(.L_1 - .L_0)
	.align		4
.L_0:
        /*0004*/ 	.word	index@(_Z23SharedMemoryBitonicSortPi)
        /*0008*/ 	.word	0x00000019


	//----- nvinfo : EIATTR_FRAME_SIZE
	.align		4
.L_1:
        /*000c*/ 	.byte	0x04, 0x11
        /*000e*/ 	.short	(.L_3 - .L_2)
	.align		4
.L_2:
        /*0010*/ 	.word	index@(_Z23SharedMemoryBitonicSortPi)
        /*0014*/ 	.word	0x00000000


	//----- nvinfo : EIATTR_REGCOUNT
	.align		4
.L_3:
        /*0018*/ 	.byte	0x04, 0x2f
        /*001a*/ 	.short	(.L_5 - .L_4)
	.align		4
.L_4:
        /*001c*/ 	.word	index@(_Z9MergeSortPiS_)
        /*0020*/ 	.word	0x00000010


	//----- nvinfo : EIATTR_FRAME_SIZE
	.align		4
.L_5:
        /*0024*/ 	.byte	0x04, 0x11
        /*0026*/ 	.short	(.L_7 - .L_6)
	.align		4
.L_6:
        /*0028*/ 	.word	index@(_Z9MergeSortPiS_)
        /*002c*/ 	.word	0x00000000


	//----- nvinfo : EIATTR_MIN_STACK_SIZE
	.align		4
.L_7:
        /*0030*/ 	.byte	0x04, 0x12
        /*0032*/ 	.short	(.L_9 - .L_8)
	.align		4
.L_8:
        /*0034*/ 	.word	index@(_Z9MergeSortPiS_)
        /*0038*/ 	.word	0x00000000


	//----- nvinfo : EIATTR_MIN_STACK_SIZE
	.align		4
.L_9:
        /*003c*/ 	.byte	0x04, 0x12
        /*003e*/ 	.short	(.L_11 - .L_10)
	.align		4
.L_10:
        /*0040*/ 	.word	index@(_Z23SharedMemoryBitonicSortPi)
        /*0044*/ 	.word	0x00000000
.L_11:


//--------------------- .nv.compat                --------------------------
	.section	.nv.compat,"",@"SHT_CUDA_COMPAT_INFO"
	.align	4
        /*0000*/ 	.byte	0x02, 0x09, 0x00, 0x00, 0x02, 0x02, 0x01, 0x00, 0x02, 0x05, 0x05, 0x00, 0x03, 0x07, 0x01, 0x01
        /*0010*/ 	.byte	0x02, 0x03, 0x00, 0x00, 0x02, 0x06, 0x01, 0x00, 0x04, 0x0b, 0x08, 0x00, 0x09, 0x00, 0x00, 0x00
        /*0020*/ 	.byte	0x00, 0x00, 0x00, 0x00


//--------------------- .nv.info._Z9MergeSortPiS_ --------------------------
	.section	.nv.info._Z9MergeSortPiS_,"",@"SHT_CUDA_INFO"
	.sectionflags	@""
	.align	4


	//----- nvinfo : EIATTR_CUDA_API_VERSION
	.align		4
        /*0000*/ 	.byte	0x04, 0x37
        /*0002*/ 	.short	(.L_13 - .L_12)
.L_12:
        /*0004*/ 	.word	0x00000082


	//----- nvinfo : EIATTR_KPARAM_INFO
	.align		4
.L_13:
        /*0008*/ 	.byte	0x04, 0x17
        /*000a*/ 	.short	(.L_15 - .L_14)
.L_14:
        /*000c*/ 	.word	0x00000000
        /*0010*/ 	.short	0x0001
        /*0012*/ 	.short	0x0008
        /*0014*/ 	.byte	0x00, 0xf5, 0x21, 0x00


	//----- nvinfo : EIATTR_KPARAM_INFO
	.align		4
.L_15:
        /*0018*/ 	.byte	0x04, 0x17
        /*001a*/ 	.short	(.L_17 - .L_16)
.L_16:
        /*001c*/ 	.word	0x00000000
        /*0020*/ 	.short	0x0000
        /*0022*/ 	.short	0x0000
        /*0024*/ 	.byte	0x00, 0xf5, 0x21, 0x00


	//----- nvinfo : EIATTR_SPARSE_MMA_MASK
	.align		4
.L_17:
        /*0028*/ 	.byte	0x03, 0x50
        /*002a*/ 	.short	0x0000


	//----- nvinfo : EIATTR_MAXREG_COUNT
	.align		4
        /*002c*/ 	.byte	0x03, 0x1b
        /*002e*/ 	.short	0x00ff


	//----- nvinfo : EIATTR_MERCURY_ISA_VERSION
	.align		4
        /*0030*/ 	.byte	0x03, 0x5f
        /*0032*/ 	.short	0x0101


	//----- nvinfo : EIATTR_VRC_CTA_INIT_COUNT
	.align		4
        /*0034*/ 	.byte	0x02, 0x4a
	.zero		1
	.zero		1


	//----- nvinfo : EIATTR_EXIT_INSTR_OFFSETS
	.align		4
        /*0038*/ 	.byte	0x04, 0x1c
        /*003a*/ 	.short	(.L_19 - .L_18)


	//   ....[0]....
.L_18:
        /*003c*/ 	.word	0x000003c0


	//----- nvinfo : EIATTR_CRS_STACK_SIZE
	.align		4
.L_19:
        /*0040*/ 	.byte	0x04, 0x1e
        /*0042*/ 	.short	(.L_21 - .L_20)
.L_20:
        /*0044*/ 	.word	0x00000000


	//----- nvinfo : EIATTR_CBANK_PARAM_SIZE
	.align		4
.L_21:
        /*0048*/ 	.byte	0x03, 0x19
        /*004a*/ 	.short	0x0010


	//----- nvinfo : EIATTR_PARAM_CBANK
	.align		4
        /*004c*/ 	.byte	0x04, 0x0a
        /*004e*/ 	.short	(.L_23 - .L_22)
	.align		4
.L_22:
        /*0050*/ 	.word	index@(.nv.constant0._Z9MergeSortPiS_)
        /*0054*/ 	.short	0x0380
        /*0056*/ 	.short	0x0010


	//----- nvinfo : EIATTR_SW_WAR
	.align		4
.L_23:
        /*0058*/ 	.byte	0x04, 0x36
        /*005a*/ 	.short	(.L_25 - .L_24)
.L_24:
        /*005c*/ 	.word	0x00000008
.L_25:


//--------------------- .nv.info._Z23SharedMemoryBitonicSortPi --------------------------
	.section	.nv.info._Z23SharedMemoryBitonicSortPi,"",@"SHT_CUDA_INFO"
	.sectionflags	@""
	.align	4


	//----- nvinfo : EIATTR_CUDA_API_VERSION
	.align		4
        /*0000*/ 	.byte	0x04, 0x37
        /*0002*/ 	.short	(.L_27 - .L_26)
.L_26:
        /*0004*/ 	.word	0x00000082


	//----- nvinfo : EIATTR_KPARAM_INFO
	.align		4
.L_27:
        /*0008*/ 	.byte	0x04, 0x17
        /*000a*/ 	.short	(.L_29 - .L_28)
.L_28:
        /*000c*/ 	.word	0x00000000
        /*0010*/ 	.short	0x0000
        /*0012*/ 	.short	0x0000
        /*0014*/ 	.byte	0x00, 0xf5, 0x21, 0x00


	//----- nvinfo : EIATTR_SPARSE_MMA_MASK
	.align		4
.L_29:
        /*0018*/ 	.byte	0x03, 0x50
        /*001a*/ 	.short	0x0000


	//----- nvinfo : EIATTR_MAXREG_COUNT
	.align		4
        /*001c*/ 	.byte	0x03, 0x1b
        /*001e*/ 	.short	0x00ff


	//----- nvinfo : EIATTR_NUM_BARRIERS
	.align		4
        /*0020*/ 	.byte	0x02, 0x4c
        /*0022*/ 	.byte	0x01
	.zero		1


	//----- nvinfo : EIATTR_MERCURY_ISA_VERSION
	.align		4
        /*0024*/ 	.byte	0x03, 0x5f
        /*0026*/ 	.short	0x0101


	//----- nvinfo : EIATTR_VRC_CTA_INIT_COUNT
	.align		4
        /*0028*/ 	.byte	0x02, 0x4a
	.zero		1
	.zero		1


	//----- nvinfo : EIATTR_EXIT_INSTR_OFFSETS
	.align		4
        /*002c*/ 	.byte	0x04, 0x1c
        /*002e*/ 	.short	(.L_31 - .L_30)


	//   ....[0]....
.L_30:
        /*0030*/ 	.word	0x00003c10


	//----- nvinfo : EIATTR_CRS_STACK_SIZE
	.align		4
.L_31:
        /*0034*/ 	.byte	0x04, 0x1e
        /*0036*/ 	.short	(.L_33 - .L_32)
.L_32:
        /*0038*/ 	.word	0x00000000


	//----- nvinfo : EIATTR_CBANK_PARAM_SIZE
	.align		4
.L_33:
        /*003c*/ 	.byte	0x03, 0x19
        /*003e*/ 	.short	0x0008


	//----- nvinfo : EIATTR_PARAM_CBANK
	.align		4
        /*0040*/ 	.byte	0x04, 0x0a
        /*0042*/ 	.short	(.L_35 - .L_34)
	.align		4
.L_34:
        /*0044*/ 	.word	index@(.nv.constant0._Z23SharedMemoryBitonicSortPi)
        /*0048*/ 	.short	0x0380
        /*004a*/ 	.short	0x0008


	//----- nvinfo : EIATTR_SW_WAR
	.align		4
.L_35:
        /*004c*/ 	.byte	0x04, 0x36
        /*004e*/ 	.short	(.L_37 - .L_36)
.L_36:
        /*0050*/ 	.word	0x00000008
.L_37:


//--------------------- .nv.callgraph             --------------------------
	.section	.nv.callgraph,"",@"SHT_CUDA_CALLGRAPH"
	.align	4
	.sectionentsize	8
	.align		4
        /*0000*/ 	.word	0x00000000
	.align		4
        /*0004*/ 	.word	0xffffffff
	.align		4
        /*0008*/ 	.word	0x00000000
	.align		4
        /*000c*/ 	.word	0xfffffffe
	.align		4
        /*0010*/ 	.word	0x00000000
	.align		4
        /*0014*/ 	.word	0xfffffffd
	.align		4
        /*0018*/ 	.word	0x00000000
	.align		4
        /*001c*/ 	.word	0xfffffffc


//--------------------- .text._Z9MergeSortPiS_    --------------------------
	.section	.text._Z9MergeSortPiS_,"ax",@progbits
	.align	128
        .global         _Z9MergeSortPiS_
        .type           _Z9MergeSortPiS_,@function
        .size           _Z9MergeSortPiS_,(.L_x_163 - _Z9MergeSortPiS_)
        .other          _Z9MergeSortPiS_,@"STO_CUDA_ENTRY STV_DEFAULT"
_Z9MergeSortPiS_:
.text._Z9MergeSortPiS_:
[----:B------:R-:W-:Y:S01]  /*0000*/  LDC R1, c[0x0][0x37c] ;  /* 0x0000df00ff017b82 */ /* 0x000fe20000000800 */
[----:B------:R-:W0:Y:S07]  /*0010*/  S2R R11, SR_TID.X ;  /* 0x00000000000b7919 */ /* 0x000e2e0000002100 */
[----:B------:R-:W1:Y:S01]  /*0020*/  S2UR UR10, SR_CTAID.X ;  /* 0x00000000000a79c3 */ /* 0x000e620000002500 */
[----:B------:R-:W1:Y:S01]  /*0030*/  LDCU UR11, c[0x0][0x360] ;  /* 0x00006c00ff0b77ac */ /* 0x000e620008000800 */
[----:B------:R-:W2:Y:S06]  /*0040*/  LDCU.64 UR8, c[0x0][0x358] ;  /* 0x00006b00ff0877ac */ /* 0x000eac0008000a00 */
[----:B------:R-:W3:Y:S01]  /*0050*/  LDC.64 R4, c[0x0][0x380] ;  /* 0x0000e000ff047b82 */ /* 0x000ee20000000a00 */
[----:B-1----:R-:W-:-:S06]  /*0060*/  UIMAD UR4, UR10, UR11, URZ ;  /* 0x0000000b0a0472a4 */ /* 0x002fcc000f8e02ff */
[----:B0-----:R-:W-:-:S04]  /*0070*/  VIADD R3, R11, UR4 ;  /* 0x000000040b037c36 */ /* 0x001fc80008000000 */
[----:B---3--:R-:W-:Y:S02]  /*0080*/  IMAD.WIDE.U32 R4, R3, 0x4, R4 ;  /* 0x0000000403047825 */ /* 0x008fe400078e0004 */
[----:B------:R-:W0:Y:S03]  /*0090*/  LDC.64 R2, c[0x0][0x380] ;  /* 0x0000e000ff027b82 */ /* 0x000e260000000a00 */
[----:B--2---:R1:W5:Y:S01]  /*00a0*/  LDG.E R7, desc[UR8][R4.64] ;  /* 0x0000000804077981 */ /* 0x004362000c1e1900 */
[----:B------:R-:W-:Y:S01]  /*00b0*/  UIADD3 UR6, UPT, UPT, UR11, -0x1, URZ ;  /* 0xffffffff0b067890 */ /* 0x000fe2000fffe0ff */
[----:B------:R-:W-:Y:S01]  /*00c0*/  BSSY.RECONVERGENT B0, `(.L_x_0) ;  /* 0x0000028000007945 */ /* 0x000fe20003800200 */
[----:B------:R-:W-:Y:S01]  /*00d0*/  ULOP3.LUT UR5, UR10, 0x1, URZ, 0x3c, !UPT ;  /* 0x000000010a057892 */ /* 0x000fe2000f8e3cff */
[----:B------:R-:W-:-:S03]  /*00e0*/  IMAD.MOV.U32 R9, RZ, RZ, RZ ;  /* 0x000000ffff097224 */ /* 0x000fc600078e00ff */
[----:B------:R-:W-:Y:S01]  /*00f0*/  MOV R0, UR6 ;  /* 0x0000000600007c02 */ /* 0x000fe20008000f00 */
[----:B------:R-:W-:-:S12]  /*0100*/  UIMAD UR7, UR5, UR11, URZ ;  /* 0x0000000b050772a4 */ /* 0x000fd8000f8e02ff */
.L_x_5:
[----:B------:R-:W-:-:S05]  /*0110*/  IMAD.IADD R8, R0, 0x1, R9 ;  /* 0x0000000100087824 */ /* 0x000fca00078e0209 */
[----:B-1----:R-:W-:-:S04]  /*0120*/  LEA.HI R4, R8, R8, RZ, 0x1 ;  /* 0x0000000808047211 */ /* 0x002fc800078f08ff */
[----:B------:R-:W-:-:S04]  /*0130*/  SHF.R.S32.HI R6, RZ, 0x1, R4 ;  /* 0x00000001ff067819 */ /* 0x000fc80000011404 */
[----:B------:R-:W-:-:S05]  /*0140*/  IADD3 R13, PT, PT, R6, UR7, RZ ;  /* 0x00000007060d7c10 */ /* 0x000fca000fffe0ff */
[----:B0-----:R-:W-:-:S06]  /*0150*/  IMAD.WIDE.U32 R4, R13, 0x4, R2 ;  /* 0x000000040d047825 */ /* 0x001fcc00078e0002 */
[----:B------:R-:W2:Y:S01]  /*0160*/  LDG.E R4, desc[UR8][R4.64] ;  /* 0x0000000804047981 */ /* 0x000ea2000c1e1900 */
[----:B------:R-:W-:Y:S01]  /*0170*/  BSSY.RELIABLE B1, `(.L_x_1) ;  /* 0x0000019000017945 */ /* 0x000fe20003800100 */
[----:B--2--5:R-:W-:-:S13]  /*0180*/  ISETP.GE.AND P0, PT, R4, R7, PT ;  /* 0x000000070400720c */ /* 0x024fda0003f06270 */
[----:B------:R-:W-:Y:S05]  /*0190*/  @P0 BRA `(.L_x_2) ;  /* 0x0000000000300947 */ /* 0x000fea0003800000 */
[----:B------:R-:W-:-:S05]  /*01a0*/  VIADD R6, R6, 0x1 ;  /* 0x0000000106067836 */ /* 0x000fca0000000000 */
[----:B------:R-:W-:-:S13]  /*01b0*/  ISETP.GE.U32.AND P0, PT, R6, UR11, PT ;  /* 0x0000000b06007c0c */ /* 0x000fda000bf06070 */
[----:B------:R-:W-:Y:S05]  /*01c0*/  @P0 BREAK.RELIABLE B1 ;  /* 0x0000000000010942 */ /* 0x000fea0003800100 */
[----:B------:R-:W-:Y:S05]  /*01d0*/  @P0 BRA `(.L_x_3) ;  /* 0x0000000000580947 */ /* 0x000fea0003800000 */
[----:B------:R-:W-:-:S05]  /*01e0*/  IADD3 R5, PT, PT, R6, UR7, RZ ;  /* 0x0000000706057c10 */ /* 0x000fca000fffe0ff */
[----:B------:R-:W-:-:S06]  /*01f0*/  IMAD.WIDE.U32 R4, R5, 0x4, R2 ;  /* 0x0000000405047825 */ /* 0x000fcc00078e0002 */
[----:B------:R-:W2:Y:S01]  /*0200*/  LDG.E R4, desc[UR8][R4.64] ;  /* 0x0000000804047981 */ /* 0x000ea2000c1e1900 */
[----:B------:R-:W-:Y:S01]  /*0210*/  IMAD.MOV.U32 R9, RZ, RZ, R6 ;  /* 0x000000ffff097224 */ /* 0x000fe200078e0006 */
[----:B--2---:R-:W-:-:S13]  /*0220*/  ISETP.GE.AND P0, PT, R4, R7, PT ;  /* 0x000000070400720c */ /* 0x004fda0003f06270 */
[----:B------:R-:W-:Y:S05]  /*0230*/  @P0 BREAK.RELIABLE B1 ;  /* 0x0000000000010942 */ /* 0x000fea0003800100 */
[----:B------:R-:W-:Y:S05]  /*0240*/  @!P0 BRA `(.L_x_4) ;  /* 0x00000000002c8947 */ /* 0x000fea0003800000 */
[----:B------:R-:W-:Y:S05]  /*0250*/  BRA `(.L_x_3) ;  /* 0x0000000000387947 */ /* 0x000fea0003800000 */
.L_x_2:
[----:B------:R-:W-:-:S13]  /*0260*/  ISETP.GE.AND P0, PT, R8, 0x2, PT ;  /* 0x000000020800780c */ /* 0x000fda0003f06270 */
[----:B------:R-:W-:Y:S05]  /*0270*/  @!P0 BREAK.RELIABLE B1 ;  /* 0x0000000000018942 */ /* 0x000fea0003800100 */
[----:B------:R-:W-:Y:S05]  /*0280*/  @!P0 BRA `(.L_x_3) ;  /* 0x00000000002c8947 */ /* 0x000fea0003800000 */
[----:B------:R-:W-:-:S05]  /*0290*/  IADD3 R5, PT, PT, R13, -0x1, RZ ;  /* 0xffffffff0d057810 */ /* 0x000fca0007ffe0ff */
[----:B------:R-:W-:-:S06]  /*02a0*/  IMAD.WIDE.U32 R4, R5, 0x4, R2 ;  /* 0x0000000405047825 */ /* 0x000fcc00078e0002 */
[----:B------:R-:W2:Y:S02]  /*02b0*/  LDG.E R4, desc[UR8][R4.64] ;  /* 0x0000000804047981 */ /* 0x000ea4000c1e1900 */
[----:B--2---:R-:W-:-:S13]  /*02c0*/  ISETP.GT.AND P0, PT, R4, R7, PT ;  /* 0x000000070400720c */ /* 0x004fda0003f04270 */
[----:B------:R-:W-:Y:S05]  /*02d0*/  @!P0 BREAK.RELIABLE B1 ;  /* 0x0000000000018942 */ /* 0x000fea0003800100 */
[----:B------:R-:W-:Y:S05]  /*02e0*/  @!P0 BRA `(.L_x_3) ;  /* 0x0000000000148947 */ /* 0x000fea0003800000 */
[----:B------:R-:W-:-:S07]  /*02f0*/  VIADD R0, R6, 0xffffffff ;  /* 0xffffffff06007836 */ /* 0x000fce0000000000 */
.L_x_4:
[----:B------:R-:W-:Y:S05]  /*0300*/  BSYNC.RELIABLE B1 ;  /* 0x0000000000017941 */ /* 0x000fea0003800100 */
.L_x_1:
[----:B------:R-:W-:-:S13]  /*0310*/  ISETP.GT.AND P0, PT, R9, R0, PT ;  /* 0x000000000900720c */ /* 0x000fda0003f04270 */
[----:B------:R-:W-:Y:S05]  /*0320*/  @!P0 BRA `(.L_x_5) ;  /* 0xfffffffc00788947 */ /* 0x000fea000383ffff */
[----:B------:R-:W-:-:S07]  /*0330*/  HFMA2 R6, -RZ, RZ, 0, 0 ;  /* 0x00000000ff067431 */ /* 0x000fce00000001ff */
.L_x_3:
[----:B------:R-:W-:Y:S05]  /*0340*/  BSYNC.RECONVERGENT B0 ;  /* 0x0000000000007941 */ /* 0x000fea0003800200 */
.L_x_0:
[----:B------:R-:W-:Y:S05]  /*0350*/  WARPSYNC.ALL ;  /* 0x0000000000007948 */ /* 0x000fea0003800000 */
[----:B------:R-:W0:Y:S01]  /*0360*/  LDC.64 R2, c[0x0][0x388] ;  /* 0x0000e200ff027b82 */ /* 0x000e220000000a00 */
[----:B------:R-:W-:-:S04]  /*0370*/  UISETP.GE.U32.AND UP0, UPT, UR10, UR5, UPT ;  /* 0x000000050a00728c */ /* 0x000fc8000bf06070 */
[----:B------:R-:W-:-:S06]  /*0380*/  USEL UR6, UR4, UR7, !UP0 ;  /* 0x0000000704067287 */ /* 0x000fcc000c000000 */
[----:B------:R-:W-:-:S05]  /*0390*/  IADD3 R5, PT, PT, R6, UR6, R11 ;  /* 0x0000000606057c10 */ /* 0x000fca000fffe00b */
[----:B0-----:R-:W-:-:S05]  /*03a0*/  IMAD.WIDE.U32 R2, R5, 0x4, R2 ;  /* 0x0000000405027825 */ /* 0x001fca00078e0002 */
[----:B------:R-:W-:Y:S01]  /*03b0*/  STG.E desc[UR8][R2.64], R7 ;  /* 0x0000000702007986 */ /* 0x000fe2000c101908 */
[----:B------:R-:W-:Y:S05]  /*03c0*/  EXIT ;  /* 0x000000000000794d */ /* 0x000fea0003800000 */
.L_x_6:
[----:B------:R-:W-:-:S00]  /*03d0*/  BRA `(.L_x_6) ;  /* 0xfffffffc00fc7947 */ /* 0x000fc0000383ffff */
[----:B------:R-:W-:-:S00]  /*03e0*/  NOP ;  /* 0x0000000000007918 */ /* 0x000fc00000000000 */
        /* <DEDUP_REMOVED lines=9> */
.L_x_163:


//--------------------- .text._Z23SharedMemoryBitonicSortPi --------------------------
	.section	.text._Z23SharedMemoryBitonicSortPi,"ax",@progbits
	.align	128
        .global         _Z23SharedMemoryBitonicSortPi
        .type           _Z23SharedMemoryBitonicSortPi,@function
        .size           _Z23SharedMemoryBitonicSortPi,(.L_x_164 - _Z23SharedMemoryBitonicSortPi)
        .other          _Z23SharedMemoryBitonicSortPi,@"STO_CUDA_ENTRY STV_DEFAULT"
_Z23SharedMemoryBitonicSortPi:
.text._Z23SharedMemoryBitonicSortPi:
[----:B------:R-:W-:Y:S01]  /*0000*/  LDC R1, c[0x0][0x37c] ;  /* 0x0000df00ff017b82 */ /* 0x000fe20000000800 */
[----:B------:R-:W0:Y:S07]  /*0010*/  S2R R0, SR_TID.X ;  /* 0x0000000000007919 */ /* 0x000e2e0000002100 */
[----:B------:R-:W0:Y:S01]  /*0020*/  S2UR UR4, SR_CTAID.X ;  /* 0x00000000000479c3 */ /* 0x000e220000002500 */
[----:B------:R-:W1:Y:S07]  /*0030*/  LDCU.64 UR6, c[0x0][0x358] ;  /* 0x00006b00ff0677ac */ /* 0x000e6e0008000a00 */
[----:B------:R-:W0:Y:S08]  /*0040*/  LDC R5, c[0x0][0x360] ;  /* 0x0000d800ff057b82 */ /* 0x000e300000000800 */
[----:B------:R-:W2:Y:S01]  /*0050*/  LDC.64 R2, c[0x0][0x380] ;  /* 0x0000e000ff027b82 */ /* 0x000ea20000000a00 */
[----:B0-----:R-:W-:-:S04]  /*0060*/  IMAD R5, R5, UR4, R0 ;  /* 0x0000000405057c24 */ /* 0x001fc8000f8e0200 */
[----:B--2---:R-:W-:-:S05]  /*0070*/  IMAD.WIDE.U32 R2, R5, 0x4, R2 ;  /* 0x0000000405027825 */ /* 0x004fca00078e0002 */
[----:B-1----:R-:W2:Y:S01]  /*0080*/  LDG.E R6, desc[UR6][R2.64] ;  /* 0x0000000602067981 */ /* 0x002ea2000c1e1900 */
[----:B------:R-:W0:Y:S01]  /*0090*/  S2UR UR5, SR_CgaCtaId ;  /* 0x00000000000579c3 */ /* 0x000e220000008800 */
[----:B------:R-:W-:Y:S01]  /*00a0*/  UMOV UR4, 0x400 ;  /* 0x0000040000047882 */ /* 0x000fe20000000000 */
[C---:B------:R-:W-:Y:S01]  /*00b0*/  IMAD.SHL.U32 R4, R0.reuse, 0x4, RZ ;  /* 0x0000000400047824 */ /* 0x040fe200078e00ff */
[C---:B------:R-:W-:Y:S01]  /*00c0*/  LOP3.LUT R5, R0.reuse, 0x1, RZ, 0x3c, !PT ;  /* 0x0000000100057812 */ /* 0x040fe200078e3cff */
[----:B------:R-:W-:Y:S03]  /*00d0*/  BSSY.RECONVERGENT B0, `(.L_x_7) ;  /* 0x0000012000007945 */ /* 0x000fe60003800200 */
[----:B------:R-:W-:Y:S02]  /*00e0*/  ISETP.GE.U32.AND P0, PT, R0, R5, PT ;  /* 0x000000050000720c */ /* 0x000fe40003f06070 */
[----:B------:R-:W-:Y:S01]  /*00f0*/  LOP3.LUT R5, R4, 0x4, RZ, 0x3c, !PT ;  /* 0x0000000404057812 */ /* 0x000fe200078e3cff */
[----:B0-----:R-:W-:-:S09]  /*0100*/  ULEA UR4, UR5, UR4, 0x18 ;  /* 0x0000000405047291 */ /* 0x001fd2000f8ec0ff */
[----:B--2---:R0:W-:Y:S01]  /*0110*/  STS [R4+UR4], R6 ;  /* 0x0000000604007988 */ /* 0x0041e20008000804 */
[----:B------:R-:W-:Y:S05]  /*0120*/  @P0 BRA `(.L_x_8) ;  /* 0x0000000000300947 */ /* 0x000fea0003800000 */
[----:B------:R-:W-:-:S13]  /*0130*/  LOP3.LUT P1, RZ, R0, 0x2, RZ, 0xc0, !PT ;  /* 0x0000000200ff7812 */ /* 0x000fda000782c0ff */
[----:B------:R-:W-:Y:S05]  /*0140*/  @P1 BRA `(.L_x_9) ;  /* 0x0000000000181947 */ /* 0x000fea0003800000 */
[----:B------:R-:W1:Y:S02]  /*0150*/  LDS R7, [R5+UR4] ;  /* 0x0000000405077984 */ /* 0x000e640008000800 */
[----:B-1----:R-:W-:-:S13]  /*0160*/  ISETP.GT.AND P1, PT, R6, R7, PT ;  /* 0x000000070600720c */ /* 0x002fda0003f24270 */
[----:B------:R-:W-:Y:S05]  /*0170*/  @!P1 BRA `(.L_x_8) ;  /* 0x00000000001c9947 */ /* 0x000fea0003800000 */
[----:B------:R1:W-:Y:S04]  /*0180*/  STS [R4+UR4], R7 ;  /* 0x0000000704007988 */ /* 0x0003e80008000804 */
[----:B------:R1:W-:Y:S01]  /*0190*/  STS [R5+UR4], R6 ;  /* 0x0000000605007988 */ /* 0x0003e20008000804 */
[----:B------:R-:W-:Y:S05]  /*01a0*/  BRA `(.L_x_8) ;  /* 0x0000000000107947 */ /* 0x000fea0003800000 */
.L_x_9:
[----:B------:R-:W1:Y:S02]  /*01b0*/  LDS R7, [R5+UR4] ;  /* 0x0000000405077984 */ /* 0x000e640008000800 */
[----:B-1----:R-:W-:-:S13]  /*01c0*/  ISETP.GE.AND P1, PT, R6, R7, PT ;  /* 0x000000070600720c */ /* 0x002fda0003f26270 */
[----:B------:R2:W-:Y:S04]  /*01d0*/  @!P1 STS [R4+UR4], R7 ;  /* 0x0000000704009988 */ /* 0x0005e80008000804 */
[----:B------:R2:W-:Y:S02]  /*01e0*/  @!P1 STS [R5+UR4], R6 ;  /* 0x0000000605009988 */ /* 0x0005e40008000804 */
.L_x_8:
[----:B------:R-:W-:Y:S05]  /*01f0*/  BSYNC.RECONVERGENT B0 ;  /* 0x0000000000007941 */ /* 0x000fea0003800200 */
.L_x_7:
[C---:B-12---:R-:W-:Y:S01]  /*0200*/  LOP3.LUT R7, R0.reuse, 0x2, RZ, 0x3c, !PT ;  /* 0x0000000200077812 */ /* 0x046fe200078e3cff */
[----:B------:R-:W-:Y:S01]  /*0210*/  BAR.SYNC.DEFER_BLOCKING 0x0 ;  /* 0x0000000000007b1d */ /* 0x000fe20000010000 */
[C---:B------:R-:W-:Y:S02]  /*0220*/  LOP3.LUT R9, R0.reuse, 0x4, RZ, 0xc0, !PT ;  /* 0x0000000400097812 */ /* 0x040fe400078ec0ff */
[----:B------:R-:W-:Y:S02]  /*0230*/  ISETP.GE.U32.AND P1, PT, R0, R7, PT ;  /* 0x000000070000720c */ /* 0x000fe40003f26070 */
[----:B0-----:R-:W-:Y:S01]  /*0240*/  LOP3.LUT R6, R4, 0x8, RZ, 0x3c, !PT ;  /* 0x0000000804067812 */ /* 0x001fe200078e3cff */
[----:B------:R-:W-:Y:S10]  /*0250*/  BSSY.RECONVERGENT B0, `(.L_x_10) ;  /* 0x0000010000007945 */ /* 0x000ff40003800200 */
[----:B------:R-:W-:Y:S05]  /*0260*/  @P1 BRA `(.L_x_11) ;  /* 0x0000000000381947 */ /* 0x000fea0003800000 */
[----:B------:R-:W-:-:S13]  /*0270*/  ISETP.NE.AND P2, PT, R9, RZ, PT ;  /* 0x000000ff0900720c */ /* 0x000fda0003f45270 */
[----:B------:R-:W-:Y:S05]  /*0280*/  @!P2 BRA `(.L_x_12) ;  /* 0x00000000001ca947 */ /* 0x000fea0003800000 */
[----:B------:R-:W-:Y:S04]  /*0290*/  LDS R7, [R4+UR4] ;  /* 0x0000000404077984 */ /* 0x000fe80008000800 */
[----:B------:R-:W0:Y:S02]  /*02a0*/  LDS R8, [R6+UR4] ;  /* 0x0000000406087984 */ /* 0x000e240008000800 */
[----:B0-----:R-:W-:-:S13]  /*02b0*/  ISETP.GE.AND P2, PT, R7, R8, PT ;  /* 0x000000080700720c */ /* 0x001fda0003f46270 */
[----:B------:R-:W-:Y:S05]  /*02c0*/  @P2 BRA `(.L_x_11) ;  /* 0x0000000000202947 */ /* 0x000fea0003800000 */
[----:B------:R1:W-:Y:S04]  /*02d0*/  STS [R4+UR4], R8 ;  /* 0x0000000804007988 */ /* 0x0003e80008000804 */
[----:B------:R1:W-:Y:S01]  /*02e0*/  STS [R6+UR4], R7 ;  /* 0x0000000706007988 */ /* 0x0003e20008000804 */
[----:B------:R-:W-:Y:S05]  /*02f0*/  BRA `(.L_x_11) ;  /* 0x0000000000147947 */ /* 0x000fea0003800000 */
.L_x_12:
[----:B------:R-:W-:Y:S04]  /*0300*/  LDS R7, [R4+UR4] ;  /* 0x0000000404077984 */ /* 0x000fe80008000800 */
[----:B------:R-:W0:Y:S02]  /*0310*/  LDS R8, [R6+UR4] ;  /* 0x0000000406087984 */ /* 0x000e240008000800 */
[----:B0-----:R-:W-:-:S13]  /*0320*/  ISETP.GT.AND P2, PT, R7, R8, PT ;  /* 0x000000080700720c */ /* 0x001fda0003f44270 */
[----:B------:R0:W-:Y:S04]  /*0330*/  @P2 STS [R4+UR4], R8 ;  /* 0x0000000804002988 */ /* 0x0001e80008000804 */
[----:B------:R0:W-:Y:S02]  /*0340*/  @P2 STS [R6+UR4], R7 ;  /* 0x0000000706002988 */ /* 0x0001e40008000804 */
.L_x_11:
[----:B------:R-:W-:Y:S05]  /*0350*/  BSYNC.RECONVERGENT B0 ;  /* 0x0000000000007941 */ /* 0x000fea0003800200 */
.L_x_10:
[----:B------:R-:W-:Y:S06]  /*0360*/  BAR.SYNC.DEFER_BLOCKING 0x0 ;  /* 0x0000000000007b1d */ /* 0x000fec0000010000 */
[----:B------:R-:W-:Y:S04]  /*0370*/  BSSY.RECONVERGENT B0, `(.L_x_13) ;  /* 0x0000010000007945 */ /* 0x000fe80003800200 */
[----:B------:R-:W-:Y:S05]  /*0380*/  @P0 BRA `(.L_x_14) ;  /* 0x0000000000380947 */ /* 0x000fea0003800000 */
[----:B------:R-:W-:-:S13]  /*0390*/  ISETP.NE.AND P2, PT, R9, RZ, PT ;  /* 0x000000ff0900720c */ /* 0x000fda0003f45270 */
[----:B------:R-:W-:Y:S05]  /*03a0*/  @!P2 BRA `(.L_x_15) ;  /* 0x00000000001ca947 */ /* 0x000fea0003800000 */
[----:B01----:R-:W-:Y:S04]  /*03b0*/  LDS R8, [R4+UR4] ;  /* 0x0000000404087984 */ /* 0x003fe80008000800 */
[----:B------:R-:W0:Y:S02]  /*03c0*/  LDS R7, [R5+UR4] ;  /* 0x0000000405077984 */ /* 0x000e240008000800 */
[----:B0-----:R-:W-:-:S13]  /*03d0*/  ISETP.GE.AND P2, PT, R8, R7, PT ;  /* 0x000000070800720c */ /* 0x001fda0003f46270 */
[----:B------:R-:W-:Y:S05]  /*03e0*/  @P2 BRA `(.L_x_14) ;  /* 0x0000000000202947 */ /* 0x000fea0003800000 */
[----:B------:R3:W-:Y:S04]  /*03f0*/  STS [R4+UR4], R7 ;  /* 0x0000000704007988 */ /* 0x0007e80008000804 */
[----:B------:R3:W-:Y:S01]  /*0400*/  STS [R5+UR4], R8 ;  /* 0x0000000805007988 */ /* 0x0007e20008000804 */
[----:B------:R-:W-:Y:S05]  /*0410*/  BRA `(.L_x_14) ;  /* 0x0000000000147947 */ /* 0x000fea0003800000 */
.L_x_15:
[----:B01----:R-:W-:Y:S04]  /*0420*/  LDS R8, [R4+UR4] ;  /* 0x0000000404087984 */ /* 0x003fe80008000800 */
[----:B------:R-:W0:Y:S02]  /*0430*/  LDS R7, [R5+UR4] ;  /* 0x0000000405077984 */ /* 0x000e240008000800 */
[----:B0-----:R-:W-:-:S13]  /*0440*/  ISETP.GT.AND P2, PT, R8, R7, PT ;  /* 0x000000070800720c */ /* 0x001fda0003f44270 */
[----:B------:R2:W-:Y:S04]  /*0450*/  @P2 STS [R4+UR4], R7 ;  /* 0x0000000704002988 */ /* 0x0005e80008000804 */
[----:B------:R2:W-:Y:S02]  /*0460*/  @P2 STS [R5+UR4], R8 ;  /* 0x0000000805002988 */ /* 0x0005e40008000804 */
.L_x_14:
[----:B------:R-:W-:Y:S05]  /*0470*/  BSYNC.RECONVERGENT B0 ;  /* 0x0000000000007941 */ /* 0x000fea0003800200 */
.L_x_13:
[C---:B0123--:R-:W-:Y:S01]  /*0480*/  LOP3.LUT R7, R0.reuse, 0x4, RZ, 0x3c, !PT ;  /* 0x0000000400077812 */ /* 0x04ffe200078e3cff */
[----:B------:R-:W-:Y:S01]  /*0490*/  BAR.SYNC.DEFER_BLOCKING 0x0 ;  /* 0x0000000000007b1d */ /* 0x000fe20000010000 */
[C---:B------:R-:W-:Y:S02]  /*04a0*/  LOP3.LUT R10, R0.reuse, 0x8, RZ, 0xc0, !PT ;  /* 0x00000008000a7812 */ /* 0x040fe400078ec0ff */
[----:B------:R-:W-:Y:S02]  /*04b0*/  ISETP.GE.U32.AND P2, PT, R0, R7, PT ;  /* 0x000000070000720c */ /* 0x000fe40003f46070 */
[----:B------:R-:W-:Y:S01]  /*04c0*/  LOP3.LUT R7, R4, 0x10, RZ, 0x3c, !PT ;  /* 0x0000001004077812 */ /* 0x000fe200078e3cff */
        /* <DEDUP_REMOVED lines=11> */
.L_x_18:
[----:B------:R-:W-:Y:S04]  /*0580*/  LDS R8, [R4+UR4] ;  /* 0x0000000404087984 */ /* 0x000fe80008000800 */
[----:B------:R-:W0:Y:S02]  /*0590*/  LDS R9, [R7+UR4] ;  /* 0x0000000407097984 */ /* 0x000e240008000800 */
[----:B0-----:R-:W-:-:S13]  /*05a0*/  ISETP.GT.AND P3, PT, R8, R9, PT ;  /* 0x000000090800720c */ /* 0x001fda0003f64270 */
[----:B------:R0:W-:Y:S04]  /*05b0*/  @P3 STS [R4+UR4], R9 ;  /* 0x0000000904003988 */ /* 0x0001e80008000804 */
[----:B------:R0:W-:Y:S02]  /*05c0*/  @P3 STS [R7+UR4], R8 ;  /* 0x0000000807003988 */ /* 0x0001e40008000804 */
.L_x_17:
[----:B------:R-:W-:Y:S05]  /*05d0*/  BSYNC.RECONVERGENT B0 ;  /* 0x0000000000007941 */ /* 0x000fea0003800200 */
.L_x_16:
        /* <DEDUP_REMOVED lines=12> */
.L_x_21:
[----:B01----:R-:W-:Y:S04]  /*06a0*/  LDS R9, [R4+UR4] ;  /* 0x0000000404097984 */ /* 0x003fe80008000800 */
[----:B------:R-:W0:Y:S02]  /*06b0*/  LDS R8, [R6+UR4] ;  /* 0x0000000406087984 */ /* 0x000e240008000800 */
[----:B0-----:R-:W-:-:S13]  /*06c0*/  ISETP.GT.AND P3, PT, R9, R8, PT ;  /* 0x000000080900720c */ /* 0x001fda0003f64270 */
[----:B------:R3:W-:Y:S04]  /*06d0*/  @P3 STS [R4+UR4], R8 ;  /* 0x0000000804003988 */ /* 0x0007e80008000804 */
[----:B------:R3:W-:Y:S02]  /*06e0*/  @P3 STS [R6+UR4], R9 ;  /* 0x0000000906003988 */ /* 0x0007e40008000804 */
.L_x_20:
[----:B------:R-:W-:Y:S05]  /*06f0*/  BSYNC.RECONVERGENT B0 ;  /* 0x0000000000007941 */ /* 0x000fea0003800200 */
.L_x_19:
[----:B------:R-:W-:Y:S06]  /*0700*/  BAR.SYNC.DEFER_BLOCKING 0x0 ;  /* 0x0000000000007b1d */ /* 0x000fec0000010000 */
[----:B------:R-:W-:Y:S04]  /*0710*/  BSSY.RECONVERGENT B0, `(.L_x_22) ;  /* 0x0000010000007945 */ /* 0x000fe80003800200 */
[----:B------:R-:W-:Y:S05]  /*0720*/  @P0 BRA `(.L_x_23) ;  /* 0x0000000000380947 */ /* 0x000fea0003800000 */
[----:B------:R-:W-:-:S13]  /*0730*/  ISETP.NE.AND P3, PT, R10, RZ, PT ;  /* 0x000000ff0a00720c */ /* 0x000fda0003f65270 */
[----:B------:R-:W-:Y:S05]  /*0740*/  @!P3 BRA `(.L_x_24) ;  /* 0x00000000001cb947 */ /* 0x000fea0003800000 */
[----:B0123--:R-:W-:Y:S04]  /*0750*/  LDS R8, [R4+UR4] ;  /* 0x0000000404087984 */ /* 0x00ffe80008000800 */
[----:B------:R-:W0:Y:S02]  /*0760*/  LDS R9, [R5+UR4] ;  /* 0x0000000405097984 */ /* 0x000e240008000800 */
[----:B0-----:R-:W-:-:S13]  /*0770*/  ISETP.GE.AND P3, PT, R8, R9, PT ;  /* 0x000000090800720c */ /* 0x001fda0003f66270 */
[----:B------:R-:W-:Y:S05]  /*0780*/  @P3 BRA `(.L_x_23) ;  /* 0x0000000000203947 */ /* 0x000fea0003800000 */
[----:B------:R0:W-:Y:S04]  /*0790*/  STS [R4+UR4], R9 ;  /* 0x0000000904007988 */ /* 0x0001e80008000804 */
[----:B------:R0:W-:Y:S01]  /*07a0*/  STS [R5+UR4], R8 ;  /* 0x0000000805007988 */ /* 0x0001e20008000804 */
[----:B------:R-:W-:Y:S05]  /*07b0*/  BRA `(.L_x_23) ;  /* 0x0000000000147947 */ /* 0x000fea0003800000 */
.L_x_24:
[----:B0123--:R-:W-:Y:S04]  /*07c0*/  LDS R8, [R4+UR4] ;  /* 0x0000000404087984 */ /* 0x00ffe80008000800 */
[----:B------:R-:W0:Y:S02]  /*07d0*/  LDS R9, [R5+UR4] ;  /* 0x0000000405097984 */ /* 0x000e240008000800 */
[----:B0-----:R-:W-:-:S13]  /*07e0*/  ISETP.GT.AND P3, PT, R8, R9, PT ;  /* 0x000000090800720c */ /* 0x001fda0003f64270 */
[----:B------:R4:W-:Y:S04]  /*07f0*/  @P3 STS [R4+UR4], R9 ;  /* 0x0000000904003988 */ /* 0x0009e80008000804 */
[----:B------:R4:W-:Y:S02]  /*0800*/  @P3 STS [R5+UR4], R8 ;  /* 0x0000000805003988 */ /* 0x0009e40008000804 */
.L_x_23:
[----:B------:R-:W-:Y:S05]  /*0810*/  BSYNC.RECONVERGENT B0 ;  /* 0x0000000000007941 */ /* 0x000fea0003800200 */
.L_x_22:
[C---:B01234-:R-:W-:Y:S01]  /*0820*/  LOP3.LUT R9, R0.reuse, 0x8, RZ, 0x3c, !PT ;  /* 0x0000000800097812 */ /* 0x05ffe200078e3cff */
        /* <DEDUP_REMOVED lines=15> */
.L_x_27:
[----:B------:R-:W-:Y:S04]  /*0920*/  LDS R9, [R4+UR4] ;  /* 0x0000000404097984 */ /* 0x000fe80008000800 */
[----:B------:R-:W0:Y:S02]  /*0930*/  LDS R10, [R8+UR4] ;  /* 0x00000004080a7984 */ /* 0x000e240008000800 */
[----:B0-----:R-:W-:-:S13]  /*0940*/  ISETP.GT.AND P4, PT, R9, R10, PT ;  /* 0x0000000a0900720c */ /* 0x001fda0003f84270 */
[----:B------:R0:W-:Y:S04]  /*0950*/  @P4 STS [R4+UR4], R10 ;  /* 0x0000000a04004988 */ /* 0x0001e80008000804 */
[----:B------:R0:W-:Y:S02]  /*0960*/  @P4 STS [R8+UR4], R9 ;  /* 0x0000000908004988 */ /* 0x0001e40008000804 */
.L_x_26:
[----:B------:R-:W-:Y:S05]  /*0970*/  BSYNC.RECONVERGENT B0 ;  /* 0x0000000000007941 */ /* 0x000fea0003800200 */
.L_x_25:
        /* <DEDUP_REMOVED lines=12> */
.L_x_30:
[----:B01----:R-:W-:Y:S04]  /*0a40*/  LDS R10, [R4+UR4] ;  /* 0x00000004040a7984 */ /* 0x003fe80008000800 */
[----:B------:R-:W0:Y:S02]  /*0a50*/  LDS R9, [R7+UR4] ;  /* 0x0000000407097984 */ /* 0x000e240008000800 */
[----:B0-----:R-:W-:-:S13]  /*0a60*/  ISETP.GT.AND P4, PT, R10, R9, PT ;  /* 0x000000090a00720c */ /* 0x001fda0003f84270 */
[----:B------:R2:W-:Y:S04]  /*0a70*/  @P4 STS [R4+UR4], R9 ;  /* 0x0000000904004988 */ /* 0x0005e80008000804 */
[----:B------:R2:W-:Y:S02]  /*0a80*/  @P4 STS [R7+UR4], R10 ;  /* 0x0000000a07004988 */ /* 0x0005e40008000804 */
.L_x_29:
[----:B------:R-:W-:Y:S05]  /*0a90*/  BSYNC.RECONVERGENT B0 ;  /* 0x0000000000007941 */ /* 0x000fea0003800200 */
.L_x_28:
        /* <DEDUP_REMOVED lines=12> */
.L_x_33:
[----:B0123--:R-:W-:Y:S04]  /*0b60*/  LDS R9, [R4+UR4] ;  /* 0x0000000404097984 */ /* 0x00ffe80008000800 */
[----:B------:R-:W0:Y:S02]  /*0b70*/  LDS R10, [R6+UR4] ;  /* 0x00000004060a7984 */ /* 0x000e240008000800 */
[----:B0-----:R-:W-:-:S13]  /*0b80*/  ISETP.GT.AND P4, PT, R9, R10, PT ;  /* 0x0000000a0900720c */ /* 0x001fda0003f84270 */
[----:B------:R0:W-:Y:S04]  /*0b90*/  @P4 STS [R4+UR4], R10 ;  /* 0x0000000a04004988 */ /* 0x0001e80008000804 */
[----:B------:R0:W-:Y:S02]  /*0ba0*/  @P4 STS [R6+UR4], R9 ;  /* 0x0000000906004988 */ /* 0x0001e40008000804 */
.L_x_32:
[----:B------:R-:W-:Y:S05]  /*0bb0*/  BSYNC.RECONVERGENT B0 ;  /* 0x0000000000007941 */ /* 0x000fea0003800200 */
.L_x_31:
[----:B------:R-:W-:Y:S06]  /*0bc0*/  BAR.SYNC.DEFER_BLOCKING 0x0 ;  /* 0x0000000000007b1d */ /* 0x000fec0000010000 */
[----:B------:R-:W-:Y:S04]  /*0bd0*/  BSSY.RECONVERGENT B0, `(.L_x_34) ;  /* 0x0000010000007945 */ /* 0x000fe80003800200 */
[----:B------:R-:W-:Y:S05]  /*0be0*/  @P0 BRA `(.L_x_35) ;  /* 0x0000000000380947 */ /* 0x000fea0003800000 */
[----:B------:R-:W-:-:S13]  /*0bf0*/  ISETP.NE.AND P4, PT, R11, RZ, PT ;  /* 0x000000ff0b00720c */ /* 0x000fda0003f85270 */
[----:B------:R-:W-:Y:S05]  /*0c00*/  @!P4 BRA `(.L_x_36) ;  /* 0x00000000001cc947 */ /* 0x000fea0003800000 */
[----:B01234-:R-:W-:Y:S04]  /*0c10*/  LDS R10, [R4+UR4] ;  /* 0x00000004040a7984 */ /* 0x01ffe80008000800 */
[----:B------:R-:W0:Y:S02]  /*0c20*/  LDS R9, [R5+UR4] ;  /* 0x0000000405097984 */ /* 0x000e240008000800 */
[----:B0-----:R-:W-:-:S13]  /*0c30*/  ISETP.GE.AND P4, PT, R10, R9, PT ;  /* 0x000000090a00720c */ /* 0x001fda0003f86270 */
[----:B------:R-:W-:Y:S05]  /*0c40*/  @P4 BRA `(.L_x_35) ;  /* 0x0000000000204947 */ /* 0x000fea0003800000 */
[----:B------:R0:W-:Y:S04]  /*0c50*/  STS [R4+UR4], R9 ;  /* 0x0000000904007988 */ /* 0x0001e80008000804 */
[----:B------:R0:W-:Y:S01]  /*0c60*/  STS [R5+UR4], R10 ;  /* 0x0000000a05007988 */ /* 0x0001e20008000804 */
[----:B------:R-:W-:Y:S05]  /*0c70*/  BRA `(.L_x_35) ;  /* 0x0000000000147947 */ /* 0x000fea0003800000 */
.L_x_36:
[----:B01234-:R-:W-:Y:S04]  /*0c80*/  LDS R10, [R4+UR4] ;  /* 0x00000004040a7984 */ /* 0x01ffe80008000800 */
[----:B------:R-:W0:Y:S02]  /*0c90*/  LDS R9, [R5+UR4] ;  /* 0x0000000405097984 */ /* 0x000e240008000800 */
[----:B0-----:R-:W-:-:S13]  /*0ca0*/  ISETP.GT.AND P4, PT, R10, R9, PT ;  /* 0x000000090a00720c */ /* 0x001fda0003f84270 */
[----:B------:R0:W-:Y:S04]  /*0cb0*/  @P4 STS [R4+UR4], R9 ;  /* 0x0000000904004988 */ /* 0x0001e80008000804 */
[----:B------:R0:W-:Y:S02]  /*0cc0*/  @P4 STS [R5+UR4], R10 ;  /* 0x0000000a05004988 */ /* 0x0001e40008000804 */
.L_x_35:
[----:B------:R-:W-:Y:S05]  /*0cd0*/  BSYNC.RECONVERGENT B0 ;  /* 0x0000000000007941 */ /* 0x000fea0003800200 */
.L_x_34:
        /* <DEDUP_REMOVED lines=16> */
.L_x_39:
[----:B------:R-:W-:Y:S04]  /*0de0*/  LDS R10, [R4+UR4] ;  /* 0x00000004040a7984 */ /* 0x000fe80008000800 */
[----:B------:R-:W0:Y:S02]  /*0df0*/  LDS R11, [R9+UR4] ;  /* 0x00000004090b7984 */ /* 0x000e240008000800 */
[----:B0-----:R-:W-:-:S13]  /*0e00*/  ISETP.GT.AND P5, PT, R10, R11, PT ;  /* 0x0000000b0a00720c */ /* 0x001fda0003fa4270 */
[----:B------:R0:W-:Y:S04]  /*0e10*/  @P5 STS [R4+UR4], R11 ;  /* 0x0000000b04005988 */ /* 0x0001e80008000804 */
[----:B------:R0:W-:Y:S02]  /*0e20*/  @P5 STS [R9+UR4], R10 ;  /* 0x0000000a09005988 */ /* 0x0001e40008000804 */
.L_x_38:
[----:B------:R-:W-:Y:S05]  /*0e30*/  BSYNC.RECONVERGENT B0 ;  /* 0x0000000000007941 */ /* 0x000fea0003800200 */
.L_x_37:
        /* <DEDUP_REMOVED lines=12> */
.L_x_42:
[----:B01----:R-:W-:Y:S04]  /*0f00*/  LDS R11, [R4+UR4] ;  /* 0x00000004040b7984 */ /* 0x003fe80008000800 */
[----:B------:R-:W0:Y:S02]  /*0f10*/  LDS R10, [R8+UR4] ;  /* 0x00000004080a7984 */ /* 0x000e240008000800 */
[----:B0-----:R-:W-:-:S13]  /*0f20*/  ISETP.GT.AND P5, PT, R11, R10, PT ;  /* 0x0000000a0b00720c */ /* 0x001fda0003fa4270 */
[----:B------:R2:W-:Y:S04]  /*0f30*/  @P5 STS [R4+UR4], R10 ;  /* 0x0000000a04005988 */ /* 0x0005e80008000804 */
[----:B------:R2:W-:Y:S02]  /*0f40*/  @P5 STS [R8+UR4], R11 ;  /* 0x0000000b08005988 */ /* 0x0005e40008000804 */
.L_x_41:
[----:B------:R-:W-:Y:S05]  /*0f50*/  BSYNC.RECONVERGENT B0 ;  /* 0x0000000000007941 */ /* 0x000fea0003800200 */
.L_x_40:
        /* <DEDUP_REMOVED lines=12> */
.L_x_45:
[----:B0123--:R-:W-:Y:S04]  /*1020*/  LDS R10, [R4+UR4] ;  /* 0x00000004040a7984 */ /* 0x00ffe80008000800 */
[----:B------:R-:W0:Y:S02]  /*1030*/  LDS R11, [R7+UR4] ;  /* 0x00000004070b7984 */ /* 0x000e240008000800 */
[----:B0-----:R-:W-:-:S13]  /*1040*/  ISETP.GT.AND P5, PT, R10, R11, PT ;  /* 0x0000000b0a00720c */ /* 0x001fda0003fa4270 */
[----:B------:R0:W-:Y:S04]  /*1050*/  @P5 STS [R4+UR4], R11 ;  /* 0x0000000b04005988 */ /* 0x0001e80008000804 */
[----:B------:R0:W-:Y:S02]  /*1060*/  @P5 STS [R7+UR4], R10 ;  /* 0x0000000a07005988 */ /* 0x0001e40008000804 */
.L_x_44:
[----:B------:R-:W-:Y:S05]  /*1070*/  BSYNC.RECONVERGENT B0 ;  /* 0x0000000000007941 */ /* 0x000fea0003800200 */
.L_x_43:
        /* <DEDUP_REMOVED lines=12> */
.L_x_48:
[----:B01234-:R-:W-:Y:S04]  /*1140*/  LDS R11, [R4+UR4] ;  /* 0x00000004040b7984 */ /* 0x01ffe80008000800 */
[----:B------:R-:W0:Y:S02]  /*1150*/  LDS R10, [R6+UR4] ;  /* 0x00000004060a7984 */ /* 0x000e240008000800 */
[----:B0-----:R-:W-:-:S13]  /*1160*/  ISETP.GT.AND P5, PT, R11, R10, PT ;  /* 0x0000000a0b00720c */ /* 0x001fda0003fa4270 */
[----:B------:R0:W-:Y:S04]  /*1170*/  @P5 STS [R4+UR4], R10 ;  /* 0x0000000a04005988 */ /* 0x0001e80008000804 */
[----:B------:R0:W-:Y:S02]  /*1180*/  @P5 STS [R6+UR4], R11 ;  /* 0x0000000b06005988 */ /* 0x0001e40008000804 */
.L_x_47:
[----:B------:R-:W-:Y:S05]  /*1190*/  BSYNC.RECONVERGENT B0 ;  /* 0x0000000000007941 */ /* 0x000fea0003800200 */
.L_x_46:
        /* <DEDUP_REMOVED lines=12> */
.L_x_51:
[----:B01234-:R-:W-:Y:S04]  /*1260*/  LDS R10, [R4+UR4] ;  /* 0x00000004040a7984 */ /* 0x01ffe80008000800 */
[----:B------:R-:W0:Y:S02]  /*1270*/  LDS R11, [R5+UR4] ;  /* 0x00000004050b7984 */ /* 0x000e240008000800 */
[----:B0-----:R-:W-:-:S13]  /*1280*/  ISETP.GT.AND P5, PT, R10, R11, PT ;  /* 0x0000000b0a00720c */ /* 0x001fda0003fa4270 */
[----:B------:R0:W-:Y:S04]  /*1290*/  @P5 STS [R4+UR4], R11 ;  /* 0x0000000b04005988 */ /* 0x0001e80008000804 */
[----:B------:R0:W-:Y:S02]  /*12a0*/  @P5 STS [R5+UR4], R10 ;  /* 0x0000000a05005988 */ /* 0x0001e40008000804 */
.L_x_50:
[----:B------:R-:W-:Y:S05]  /*12b0*/  BSYNC.RECONVERGENT B0 ;  /* 0x0000000000007941 */ /* 0x000fea0003800200 */
.L_x_49:
        /* <DEDUP_REMOVED lines=16> */
.L_x_54:
[----:B------:R-:W-:Y:S04]  /*13c0*/  LDS R11, [R4+UR4] ;  /* 0x00000004040b7984 */ /* 0x000fe80008000800 */
[----:B------:R-:W0:Y:S02]  /*13d0*/  LDS R12, [R10+UR4] ;  /* 0x000000040a0c7984 */ /* 0x000e240008000800 */
[----:B0-----:R-:W-:-:S13]  /*13e0*/  ISETP.GT.AND P6, PT, R11, R12, PT ;  /* 0x0000000c0b00720c */ /* 0x001fda0003fc4270 */
[----:B------:R0:W-:Y:S04]  /*13f0*/  @P6 STS [R4+UR4], R12 ;  /* 0x0000000c04006988 */ /* 0x0001e80008000804 */
[----:B------:R0:W-:Y:S02]  /*1400*/  @P6 STS [R10+UR4], R11 ;  /* 0x0000000b0a006988 */ /* 0x0001e40008000804 */
.L_x_53:
[----:B------:R-:W-:Y:S05]  /*1410*/  BSYNC.RECONVERGENT B0 ;  /* 0x0000000000007941 */ /* 0x000fea0003800200 */
.L_x_52:
        /* <DEDUP_REMOVED lines=12> */
.L_x_57:
[----:B01----:R-:W-:Y:S04]  /*14e0*/  LDS R12, [R4+UR4] ;  /* 0x00000004040c7984 */ /* 0x003fe80008000800 */
[----:B------:R-:W0:Y:S02]  /*14f0*/  LDS R11, [R9+UR4] ;  /* 0x00000004090b7984 */ /* 0x000e240008000800 */
[----:B0-----:R-:W-:-:S13]  /*1500*/  ISETP.GT.AND P6, PT, R12, R11, PT ;  /* 0x0000000b0c00720c */ /* 0x001fda0003fc4270 */
[----:B------:R3:W-:Y:S04]  /*1510*/  @P6 STS [R4+UR4], R11 ;  /* 0x0000000b04006988 */ /* 0x0007e80008000804 */
[----:B------:R3:W-:Y:S02]  /*1520*/  @P6 STS [R9+UR4], R12 ;  /* 0x0000000c09006988 */ /* 0x0007e40008000804 */
.L_x_56:
[----:B------:R-:W-:Y:S05]  /*1530*/  BSYNC.RECONVERGENT B0 ;  /* 0x0000000000007941 */ /* 0x000fea0003800200 */
.L_x_55:
        /* <DEDUP_REMOVED lines=12> */
.L_x_60:
[----:B0123--:R-:W-:Y:S04]  /*1600*/  LDS R11, [R4+UR4] ;  /* 0x00000004040b7984 */ /* 0x00ffe80008000800 */
[----:B------:R-:W0:Y:S02]  /*1610*/  LDS R12, [R8+UR4] ;  /* 0x00000004080c7984 */ /* 0x000e240008000800 */
[----:B0-----:R-:W-:-:S13]  /*1620*/  ISETP.GT.AND P6, PT, R11, R12, PT ;  /* 0x0000000c0b00720c */ /* 0x001fda0003fc4270 */
[----:B------:R4:W-:Y:S04]  /*1630*/  @P6 STS [R4+UR4], R12 ;  /* 0x0000000c04006988 */ /* 0x0009e80008000804 */
[----:B------:R4:W-:Y:S02]  /*1640*/  @P6 STS [R8+UR4], R11 ;  /* 0x0000000b08006988 */ /* 0x0009e40008000804 */
.L_x_59:
[----:B------:R-:W-:Y:S05]  /*1650*/  BSYNC.RECONVERGENT B0 ;  /* 0x0000000000007941 */ /* 0x000fea0003800200 */
.L_x_58:
        /* <DEDUP_REMOVED lines=12> */
.L_x_63:
[----:B01234-:R-:W-:Y:S04]  /*1720*/  LDS R12, [R4+UR4] ;  /* 0x00000004040c7984 */ /* 0x01ffe80008000800 */
[----:B------:R-:W0:Y:S02]  /*1730*/  LDS R11, [R7+UR4] ;  /* 0x00000004070b7984 */ /* 0x000e240008000800 */
[----:B0-----:R-:W-:-:S13]  /*1740*/  ISETP.GT.AND P6, PT, R12, R11, PT ;  /* 0x0000000b0c00720c */ /* 0x001fda0003fc4270 */
[----:B------:R0:W-:Y:S04]  /*1750*/  @P6 STS [R4+UR4], R11 ;  /* 0x0000000b04006988 */ /* 0x0001e80008000804 */
[----:B------:R0:W-:Y:S02]  /*1760*/  @P6 STS [R7+UR4], R12 ;  /* 0x0000000c07006988 */ /* 0x0001e40008000804 */
.L_x_62:
[----:B------:R-:W-:Y:S05]  /*1770*/  BSYNC.RECONVERGENT B0 ;  /* 0x0000000000007941 */ /* 0x000fea0003800200 */
.L_x_61:
        /* <DEDUP_REMOVED lines=12> */
.L_x_66:
[----:B01234-:R-:W-:Y:S04]  /*1840*/  LDS R11, [R4+UR4] ;  /* 0x00000004040b7984 */ /* 0x01ffe80008000800 */
[----:B------:R-:W0:Y:S02]  /*1850*/  LDS R12, [R6+UR4] ;  /* 0x00000004060c7984 */ /* 0x000e240008000800 */
[----:B0-----:R-:W-:-:S13]  /*1860*/  ISETP.GT.AND P6, PT, R11, R12, PT ;  /* 0x0000000c0b00720c */ /* 0x001fda0003fc4270 */
[----:B------:R0:W-:Y:S04]  /*1870*/  @P6 STS [R4+UR4], R12 ;  /* 0x0000000c04006988 */ /* 0x0001e80008000804 */
[----:B------:R0:W-:Y:S02]  /*1880*/  @P6 STS [R6+UR4], R11 ;  /* 0x0000000b06006988 */ /* 0x0001e40008000804 */
.L_x_65:
[----:B------:R-:W-:Y:S05]  /*1890*/  BSYNC.RECONVERGENT B0 ;  /* 0x0000000000007941 */ /* 0x000fea0003800200 */
.L_x_64:
        /* <DEDUP_REMOVED lines=12> */
.L_x_69:
[----:B01234-:R-:W-:Y:S04]  /*1960*/  LDS R12, [R4+UR4] ;  /* 0x00000004040c7984 */ /* 0x01ffe80008000800 */
[----:B------:R-:W0:Y:S02]  /*1970*/  LDS R11, [R5+UR4] ;  /* 0x00000004050b7984 */ /* 0x000e240008000800 */
[----:B0-----:R-:W-:-:S13]  /*1980*/  ISETP.GT.AND P6, PT, R12, R11, PT ;  /* 0x0000000b0c00720c */ /* 0x001fda0003fc4270 */
[----:B------:R0:W-:Y:S04]  /*1990*/  @P6 STS [R4+UR4], R11 ;  /* 0x0000000b04006988 */ /* 0x0001e80008000804 */
[----:B------:R0:W-:Y:S02]  /*19a0*/  @P6 STS [R5+UR4], R12 ;  /* 0x0000000c05006988 */ /* 0x0001e40008000804 */
.L_x_68:
[----:B------:R-:W-:Y:S05]  /*19b0*/  BSYNC.RECONVERGENT B0 ;  /* 0x0000000000007941 */ /* 0x000fea0003800200 */
.L_x_67:
[C---:B------:R-:W-:Y:S01]  /*19c0*/  LOP3.LUT R13, R0.reuse, 0x40, RZ, 0x3c, !PT ;  /* 0x00000040000d7812 */ /* 0x040fe200078e3cff */
[----:B------:R-:W-:Y:S01]  /*19d0*/  BAR.SYNC.DEFER_BLOCKING 0x0 ;  /* 0x0000000000007b1d */ /* 0x000fe20000010000 */
[C---:B------:R-:W-:Y:S02]  /*19e0*/  LOP3.LUT R14, R0.reuse, 0x80, RZ, 0xc0, !PT ;  /* 0x00000080000e7812 */ /* 0x040fe400078ec0ff */
[----:B------:R-:W-:Y:S02]  /*19f0*/  ISETP.GE.U32.AND P6, PT, R0, R13, PT ;  /* 0x0000000d0000720c */ /* 0x000fe40003fc6070 */
[----:B01234-:R-:W-:Y:S01]  /*1a00*/  LOP3.LUT R11, R4, 0x100, RZ, 0x3c, !PT ;  /* 0x00000100040b7812 */ /* 0x01ffe200078e3cff */
[----:B------:R-:W-:Y:S01]  /*1a10*/  BSSY.RECONVERGENT B0, `(.L_x_70) ;  /* 0x0000011000007945 */ /* 0x000fe20003800200 */
[----:B------:R-:W-:-:S09]  /*1a20*/  P2R R16, PR, RZ, 0x40 ;  /* 0x00000040ff107803 */ /* 0x000fd20000000000 */
        /* <DEDUP_REMOVED lines=10> */
.L_x_72:
[----:B------:R-:W-:Y:S04]  /*1ad0*/  LDS R12, [R4+UR4] ;  /* 0x00000004040c7984 */ /* 0x000fe80008000800 */
[----:B------:R-:W0:Y:S02]  /*1ae0*/  LDS R15, [R11+UR4] ;  /* 0x000000040b0f7984 */ /* 0x000e240008000800 */
[----:B0-----:R-:W-:-:S13]  /*1af0*/  ISETP.GT.AND P6, PT, R12, R15, PT ;  /* 0x0000000f0c00720c */ /* 0x001fda0003fc4270 */
[----:B------:R0:W-:Y:S04]  /*1b00*/  @P6 STS [R4+UR4], R15 ;  /* 0x0000000f04006988 */ /* 0x0001e80008000804 */
[----:B------:R0:W-:Y:S02]  /*1b10*/  @P6 STS [R11+UR4], R12 ;  /* 0x0000000c0b006988 */ /* 0x0001e40008000804 */
.L_x_71:
[----:B------:R-:W-:Y:S05]  /*1b20*/  BSYNC.RECONVERGENT B0 ;  /* 0x0000000000007941 */ /* 0x000fea0003800200 */
.L_x_70:
        /* <DEDUP_REMOVED lines=12> */
.L_x_75:
[----:B01----:R-:W-:Y:S04]  /*1bf0*/  LDS R15, [R4+UR4] ;  /* 0x00000004040f7984 */ /* 0x003fe80008000800 */
[----:B------:R-:W0:Y:S02]  /*1c00*/  LDS R12, [R10+UR4] ;  /* 0x000000040a0c7984 */ /* 0x000e240008000800 */
[----:B0-----:R-:W-:-:S13]  /*1c10*/  ISETP.GT.AND P6, PT, R15, R12, PT ;  /* 0x0000000c0f00720c */ /* 0x001fda0003fc4270 */
[----:B------:R2:W-:Y:S04]  /*1c20*/  @P6 STS [R4+UR4], R12 ;  /* 0x0000000c04006988 */ /* 0x0005e80008000804 */
[----:B------:R2:W-:Y:S02]  /*1c30*/  @P6 STS [R10+UR4], R15 ;  /* 0x0000000f0a006988 */ /* 0x0005e40008000804 */
.L_x_74:
[----:B------:R-:W-:Y:S05]  /*1c40*/  BSYNC.RECONVERGENT B0 ;  /* 0x0000000000007941 */ /* 0x000fea0003800200 */
.L_x_73:
        /* <DEDUP_REMOVED lines=12> */
.L_x_78:
[----:B0123--:R-:W-:Y:S04]  /*1d10*/  LDS R12, [R4+UR4] ;  /* 0x00000004040c7984 */ /* 0x00ffe80008000800 */
[----:B------:R-:W0:Y:S02]  /*1d20*/  LDS R15, [R9+UR4] ;  /* 0x00000004090f7984 */ /* 0x000e240008000800 */
[----:B0-----:R-:W-:-:S13]  /*1d30*/  ISETP.GT.AND P6, PT, R12, R15, PT ;  /* 0x0000000f0c00720c */ /* 0x001fda0003fc4270 */
[----:B------:R4:W-:Y:S04]  /*1d40*/  @P6 STS [R4+UR4], R15 ;  /* 0x0000000f04006988 */ /* 0x0009e80008000804 */
[----:B------:R4:W-:Y:S02]  /*1d50*/  @P6 STS [R9+UR4], R12 ;  /* 0x0000000c09006988 */ /* 0x0009e40008000804 */
.L_x_77:
[----:B------:R-:W-:Y:S05]  /*1d60*/  BSYNC.RECONVERGENT B0 ;  /* 0x0000000000007941 */ /* 0x000fea0003800200 */
.L_x_76:
        /* <DEDUP_REMOVED lines=12> */
.L_x_81:
[----:B01234-:R-:W-:Y:S04]  /*1e30*/  LDS R15, [R4+UR4] ;  /* 0x00000004040f7984 */ /* 0x01ffe80008000800 */
[----:B------:R-:W0:Y:S02]  /*1e40*/  LDS R12, [R8+UR4] ;  /* 0x00000004080c7984 */ /* 0x000e240008000800 */
[----:B0-----:R-:W-:-:S13]  /*1e50*/  ISETP.GT.AND P6, PT, R15, R12, PT ;  /* 0x0000000c0f00720c */ /* 0x001fda0003fc4270 */
[----:B------:R0:W-:Y:S04]  /*1e60*/  @P6 STS [R4+UR4], R12 ;  /* 0x0000000c04006988 */ /* 0x0001e80008000804 */
[----:B------:R0:W-:Y:S02]  /*1e70*/  @P6 STS [R8+UR4], R15 ;  /* 0x0000000f08006988 */ /* 0x0001e40008000804 */
.L_x_80:
[----:B------:R-:W-:Y:S05]  /*1e80*/  BSYNC.RECONVERGENT B0 ;  /* 0x0000000000007941 */ /* 0x000fea0003800200 */
.L_x_79:
        /* <DEDUP_REMOVED lines=12> */
.L_x_84:
[----:B01234-:R-:W-:Y:S04]  /*1f50*/  LDS R12, [R4+UR4] ;  /* 0x00000004040c7984 */ /* 0x01ffe80008000800 */
[----:B------:R-:W0:Y:S02]  /*1f60*/  LDS R15, [R7+UR4] ;  /* 0x00000004070f7984 */ /* 0x000e240008000800 */
[----:B0-----:R-:W-:-:S13]  /*1f70*/  ISETP.GT.AND P6, PT, R12, R15, PT ;  /* 0x0000000f0c00720c */ /* 0x001fda0003fc4270 */
[----:B------:R0:W-:Y:S04]  /*1f80*/  @P6 STS [R4+UR4], R15 ;  /* 0x0000000f04006988 */ /* 0x0001e80008000804 */
[----:B------:R0:W-:Y:S02]  /*1f90*/  @P6 STS [R7+UR4], R12 ;  /* 0x0000000c07006988 */ /* 0x0001e40008000804 */
.L_x_83:
[----:B------:R-:W-:Y:S05]  /*1fa0*/  BSYNC.RECONVERGENT B0 ;  /* 0x0000000000007941 */ /* 0x000fea0003800200 */
.L_x_82:
        /* <DEDUP_REMOVED lines=12> */
.L_x_87:
[----:B01234-:R-:W-:Y:S04]  /*2070*/  LDS R15, [R4+UR4] ;  /* 0x00000004040f7984 */ /* 0x01ffe80008000800 */
[----:B------:R-:W0:Y:S02]  /*2080*/  LDS R12, [R6+UR4] ;  /* 0x00000004060c7984 */ /* 0x000e240008000800 */
[----:B0-----:R-:W-:-:S13]  /*2090*/  ISETP.GT.AND P6, PT, R15, R12, PT ;  /* 0x0000000c0f00720c */ /* 0x001fda0003fc4270 */
[----:B------:R0:W-:Y:S04]  /*20a0*/  @P6 STS [R4+UR4], R12 ;  /* 0x0000000c04006988 */ /* 0x0001e80008000804 */
[----:B------:R0:W-:Y:S02]  /*20b0*/  @P6 STS [R6+UR4], R15 ;  /* 0x0000000f06006988 */ /* 0x0001e40008000804 */
.L_x_86:
[----:B------:R-:W-:Y:S05]  /*20c0*/  BSYNC.RECONVERGENT B0 ;  /* 0x0000000000007941 */ /* 0x000fea0003800200 */
.L_x_85:
        /* <DEDUP_REMOVED lines=12> */
.L_x_90:
[----:B01234-:R-:W-:Y:S04]  /*2190*/  LDS R12, [R4+UR4] ;  /* 0x00000004040c7984 */ /* 0x01ffe80008000800 */
[----:B------:R-:W0:Y:S02]  /*21a0*/  LDS R15, [R5+UR4] ;  /* 0x00000004050f7984 */ /* 0x000e240008000800 */
[----:B0-----:R-:W-:-:S13]  /*21b0*/  ISETP.GT.AND P6, PT, R12, R15, PT ;  /* 0x0000000f0c00720c */ /* 0x001fda0003fc4270 */
[----:B------:R0:W-:Y:S04]  /*21c0*/  @P6 STS [R4+UR4], R15 ;  /* 0x0000000f04006988 */ /* 0x0001e80008000804 */
[----:B------:R0:W-:Y:S02]  /*21d0*/  @P6 STS [R5+UR4], R12 ;  /* 0x0000000c05006988 */ /* 0x0001e40008000804 */
.L_x_89:
[----:B------:R-:W-:Y:S05]  /*21e0*/  BSYNC.RECONVERGENT B0 ;  /* 0x0000000000007941 */ /* 0x000fea0003800200 */
.L_x_88:
[C---:B01234-:R-:W-:Y:S01]  /*21f0*/  LOP3.LUT R15, R0.reuse, 0x80, RZ, 0x3c, !PT ;  /* 0x00000080000f7812 */ /* 0x05ffe200078e3cff */
[----:B------:R-:W-:Y:S01]  /*2200*/  BAR.SYNC.DEFER_BLOCKING 0x0 ;  /* 0x0000000000007b1d */ /* 0x000fe20000010000 */
[C---:B------:R-:W-:Y:S02]  /*2210*/  LOP3.LUT R19, R0.reuse, 0x100, RZ, 0xc0, !PT ;  /* 0x0000010000137812 */ /* 0x040fe400078ec0ff */
[----:B------:R-:W-:Y:S02]  /*2220*/  ISETP.GE.U32.AND P6, PT, R0, R15, PT ;  /* 0x0000000f0000720c */ /* 0x000fe40003fc6070 */
[----:B------:R-:W-:Y:S01]  /*2230*/  LOP3.LUT R12, R4, 0x200, RZ, 0x3c, !PT ;  /* 0x00000200040c7812 */ /* 0x000fe200078e3cff */
        /* <DEDUP_REMOVED lines=12> */
.L_x_93:
[----:B------:R-:W-:Y:S04]  /*2300*/  LDS R17, [R4+UR4] ;  /* 0x0000000404117984 */ /* 0x000fe80008000800 */
[----:B------:R-:W0:Y:S02]  /*2310*/  LDS R14, [R12+UR4] ;  /* 0x000000040c0e7984 */ /* 0x000e240008000800 */
[----:B0-----:R-:W-:-:S13]  /*2320*/  ISETP.GT.AND P6, PT, R17, R14, PT ;  /* 0x0000000e1100720c */ /* 0x001fda0003fc4270 */
[----:B------:R1:W-:Y:S04]  /*2330*/  @P6 STS [R4+UR4], R14 ;  /* 0x0000000e04006988 */ /* 0x0003e80008000804 */
[----:B------:R1:W-:Y:S02]  /*2340*/  @P6 STS [R12+UR4], R17 ;  /* 0x000000110c006988 */ /* 0x0003e40008000804 */
.L_x_92:
[----:B------:R-:W-:Y:S05]  /*2350*/  BSYNC.RECONVERGENT B0 ;  /* 0x0000000000007941 */ /* 0x000fea0003800200 */
.L_x_91:
[----:B------:R-:W-:Y:S01]  /*2360*/  BAR.SYNC.DEFER_BLOCKING 0x0 ;  /* 0x0000000000007b1d */ /* 0x000fe20000010000 */
[----:B------:R-:W-:-:S05]  /*2370*/  ISETP.GE.U32.AND P6, PT, R0, R13, PT ;  /* 0x0000000d0000720c */ /* 0x000fca0003fc6070 */
[----:B------:R-:W-:Y:S08]  /*2380*/  BSSY.RECONVERGENT B0, `(.L_x_94) ;  /* 0x0000010000007945 */ /* 0x000ff00003800200 */
        /* <DEDUP_REMOVED lines=10> */
.L_x_96:
[----:B01----:R-:W-:Y:S04]  /*2430*/  LDS R14, [R4+UR4] ;  /* 0x00000004040e7984 */ /* 0x003fe80008000800 */
[----:B------:R-:W0:Y:S02]  /*2440*/  LDS R17, [R11+UR4] ;  /* 0x000000040b117984 */ /* 0x000e240008000800 */
[----:B0-----:R-:W-:-:S13]  /*2450*/  ISETP.GT.AND P6, PT, R14, R17, PT ;  /* 0x000000110e00720c */ /* 0x001fda0003fc4270 */
[----:B------:R2:W-:Y:S04]  /*2460*/  @P6 STS [R4+UR4], R17 ;  /* 0x0000001104006988 */ /* 0x0005e80008000804 */
[----:B------:R2:W-:Y:S02]  /*2470*/  @P6 STS [R11+UR4], R14 ;  /* 0x0000000e0b006988 */ /* 0x0005e40008000804 */
.L_x_95:
[----:B------:R-:W-:Y:S05]  /*2480*/  BSYNC.RECONVERGENT B0 ;  /* 0x0000000000007941 */ /* 0x000fea0003800200 */
.L_x_94:
        /* <DEDUP_REMOVED lines=12> */
.L_x_99:
[----:B0123--:R-:W-:Y:S04]  /*2550*/  LDS R17, [R4+UR4] ;  /* 0x0000000404117984 */ /* 0x00ffe80008000800 */
[----:B------:R-:W0:Y:S02]  /*2560*/  LDS R14, [R10+UR4] ;  /* 0x000000040a0e7984 */ /* 0x000e240008000800 */
[----:B0-----:R-:W-:-:S13]  /*2570*/  ISETP.GT.AND P6, PT, R17, R14, PT ;  /* 0x0000000e1100720c */ /* 0x001fda0003fc4270 */
[----:B------:R4:W-:Y:S04]  /*2580*/  @P6 STS [R4+UR4], R14 ;  /* 0x0000000e04006988 */ /* 0x0009e80008000804 */
[----:B------:R4:W-:Y:S02]  /*2590*/  @P6 STS [R10+UR4], R17 ;  /* 0x000000110a006988 */ /* 0x0009e40008000804 */
.L_x_98:
[----:B------:R-:W-:Y:S05]  /*25a0*/  BSYNC.RECONVERGENT B0 ;  /* 0x0000000000007941 */ /* 0x000fea0003800200 */
.L_x_97:
        /* <DEDUP_REMOVED lines=12> */
.L_x_102:
[----:B01234-:R-:W-:Y:S04]  /*2670*/  LDS R14, [R4+UR4] ;  /* 0x00000004040e7984 */ /* 0x01ffe80008000800 */
[----:B------:R-:W0:Y:S02]  /*2680*/  LDS R17, [R9+UR4] ;  /* 0x0000000409117984 */ /* 0x000e240008000800 */
[----:B0-----:R-:W-:-:S13]  /*2690*/  ISETP.GT.AND P6, PT, R14, R17, PT ;  /* 0x000000110e00720c */ /* 0x001fda0003fc4270 */
[----:B------:R0:W-:Y:S04]  /*26a0*/  @P6 STS [R4+UR4], R17 ;  /* 0x0000001104006988 */ /* 0x0001e80008000804 */
[----:B------:R0:W-:Y:S02]  /*26b0*/  @P6 STS [R9+UR4], R14 ;  /* 0x0000000e09006988 */ /* 0x0001e40008000804 */
.L_x_101:
[----:B------:R-:W-:Y:S05]  /*26c0*/  BSYNC.RECONVERGENT B0 ;  /* 0x0000000000007941 */ /* 0x000fea0003800200 */
.L_x_100:
        /* <DEDUP_REMOVED lines=12> */
.L_x_105:
[----:B01234-:R-:W-:Y:S04]  /*2790*/  LDS R17, [R4+UR4] ;  /* 0x0000000404117984 */ /* 0x01ffe80008000800 */
[----:B------:R-:W0:Y:S02]  /*27a0*/  LDS R14, [R8+UR4] ;  /* 0x00000004080e7984 */ /* 0x000e240008000800 */
[----:B0-----:R-:W-:-:S13]  /*27b0*/  ISETP.GT.AND P6, PT, R17, R14, PT ;  /* 0x0000000e1100720c */ /* 0x001fda0003fc4270 */
[----:B------:R0:W-:Y:S04]  /*27c0*/  @P6 STS [R4+UR4], R14 ;  /* 0x0000000e04006988 */ /* 0x0001e80008000804 */
[----:B------:R0:W-:Y:S02]  /*27d0*/  @P6 STS [R8+UR4], R17 ;  /* 0x0000001108006988 */ /* 0x0001e40008000804 */
.L_x_104:
[----:B------:R-:W-:Y:S05]  /*27e0*/  BSYNC.RECONVERGENT B0 ;  /* 0x0000000000007941 */ /* 0x000fea0003800200 */
.L_x_103:
        /* <DEDUP_REMOVED lines=12> */
.L_x_108:
[----:B01234-:R-:W-:Y:S04]  /*28b0*/  LDS R14, [R4+UR4] ;  /* 0x00000004040e7984 */ /* 0x01ffe80008000800 */
[----:B------:R-:W0:Y:S02]  /*28c0*/  LDS R17, [R7+UR4] ;  /* 0x0000000407117984 */ /* 0x000e240008000800 */
[----:B0-----:R-:W-:-:S13]  /*28d0*/  ISETP.GT.AND P6, PT, R14, R17, PT ;  /* 0x000000110e00720c */ /* 0x001fda0003fc4270 */
[----:B------:R0:W-:Y:S04]  /*28e0*/  @P6 STS [R4+UR4], R17 ;  /* 0x0000001104006988 */ /* 0x0001e80008000804 */
[----:B------:R0:W-:Y:S02]  /*28f0*/  @P6 STS [R7+UR4], R14 ;  /* 0x0000000e07006988 */ /* 0x0001e40008000804 */
.L_x_107:
[----:B------:R-:W-:Y:S05]  /*2900*/  BSYNC.RECONVERGENT B0 ;  /* 0x0000000000007941 */ /* 0x000fea0003800200 */
.L_x_106:
        /* <DEDUP_REMOVED lines=12> */
.L_x_111:
[----:B01234-:R-:W-:Y:S04]  /*29d0*/  LDS R17, [R4+UR4] ;  /* 0x0000000404117984 */ /* 0x01ffe80008000800 */
[----:B------:R-:W0:Y:S02]  /*29e0*/  LDS R14, [R6+UR4] ;  /* 0x00000004060e7984 */ /* 0x000e240008000800 */
[----:B0-----:R-:W-:-:S13]  /*29f0*/  ISETP.GT.AND P6, PT, R17, R14, PT ;  /* 0x0000000e1100720c */ /* 0x001fda0003fc4270 */
[----:B------:R0:W-:Y:S04]  /*2a00*/  @P6 STS [R4+UR4], R14 ;  /* 0x0000000e04006988 */ /* 0x0001e80008000804 */
[----:B------:R0:W-:Y:S02]  /*2a10*/  @P6 STS [R6+UR4], R17 ;  /* 0x0000001106006988 */ /* 0x0001e40008000804 */
.L_x_110:
[----:B------:R-:W-:Y:S05]  /*2a20*/  BSYNC.RECONVERGENT B0 ;  /* 0x0000000000007941 */ /* 0x000fea0003800200 */
.L_x_109:
        /* <DEDUP_REMOVED lines=12> */
.L_x_114:
[----:B01234-:R-:W-:Y:S04]  /*2af0*/  LDS R14, [R4+UR4] ;  /* 0x00000004040e7984 */ /* 0x01ffe80008000800 */
[----:B------:R-:W0:Y:S02]  /*2b00*/  LDS R17, [R5+UR4] ;  /* 0x0000000405117984 */ /* 0x000e240008000800 */
[----:B0-----:R-:W-:-:S13]  /*2b10*/  ISETP.GT.AND P6, PT, R14, R17, PT ;  /* 0x000000110e00720c */ /* 0x001fda0003fc4270 */
[----:B------:R0:W-:Y:S04]  /*2b20*/  @P6 STS [R4+UR4], R17 ;  /* 0x0000001104006988 */ /* 0x0001e80008000804 */
[----:B------:R0:W-:Y:S02]  /*2b30*/  @P6 STS [R5+UR4], R14 ;  /* 0x0000000e05006988 */ /* 0x0001e40008000804 */
.L_x_113:
[----:B------:R-:W-:Y:S05]  /*2b40*/  BSYNC.RECONVERGENT B0 ;  /* 0x0000000000007941 */ /* 0x000fea0003800200 */
.L_x_112:
        /* <DEDUP_REMOVED lines=17> */
.L_x_117:
[----:B------:R-:W-:Y:S04]  /*2c60*/  LDS R17, [R4+UR4] ;  /* 0x0000000404117984 */ /* 0x000fe80008000800 */
[----:B------:R-:W0:Y:S02]  /*2c70*/  LDS R19, [R14+UR4] ;  /* 0x000000040e137984 */ /* 0x000e240008000800 */
[----:B0-----:R-:W-:-:S13]  /*2c80*/  ISETP.GT.AND P6, PT, R17, R19, PT ;  /* 0x000000131100720c */ /* 0x001fda0003fc4270 */
[----:B------:R1:W-:Y:S04]  /*2c90*/  @P6 STS [R4+UR4], R19 ;  /* 0x0000001304006988 */ /* 0x0003e80008000804 */
[----:B------:R1:W-:Y:S02]  /*2ca0*/  @P6 STS [R14+UR4], R17 ;  /* 0x000000110e006988 */ /* 0x0003e40008000804 */
.L_x_116:
[----:B------:R-:W-:Y:S05]  /*2cb0*/  BSYNC.RECONVERGENT B0 ;  /* 0x0000000000007941 */ /* 0x000fea0003800200 */
.L_x_115:
[----:B------:R-:W-:Y:S01]  /*2cc0*/  BAR.SYNC.DEFER_BLOCKING 0x0 ;  /* 0x0000000000007b1d */ /* 0x000fe20000010000 */
[----:B------:R-:W-:-:S05]  /*2cd0*/  ISETP.GE.U32.AND P6, PT, R0, R15, PT ;  /* 0x0000000f0000720c */ /* 0x000fca0003fc6070 */
[----:B------:R-:W-:Y:S08]  /*2ce0*/  BSSY.RECONVERGENT B0, `(.L_x_118) ;  /* 0x0000010000007945 */ /* 0x000ff00003800200 */
[----:B------:R-:W-:Y:S05]  /*2cf0*/  @P6 BRA `(.L_x_119) ;  /* 0x0000000000386947 */ /* 0x000fea0003800000 */
[----:B------:R-:W-:-:S13]  /*2d00*/  ISETP.NE.AND P6, PT, R21, RZ, PT ;  /* 0x000000ff1500720c */ /* 0x000fda0003fc5270 */
[----:B------:R-:W-:Y:S05]  /*2d10*/  @!P6 BRA `(.L_x_120) ;  /* 0x00000000001ce947 */ /* 0x000fea0003800000 */
[----:B------:R-:W-:Y:S04]  /*2d20*/  LDS R15, [R4+UR4] ;  /* 0x00000004040f7984 */ /* 0x000fe80008000800 */
[----:B01----:R-:W0:Y:S02]  /*2d30*/  LDS R17, [R12+UR4] ;  /* 0x000000040c117984 */ /* 0x003e240008000800 */
[----:B0-----:R-:W-:-:S13]  /*2d40*/  ISETP.GE.AND P6, PT, R15, R17, PT ;  /* 0x000000110f00720c */ /* 0x001fda0003fc6270 */
[----:B------:R-:W-:Y:S05]  /*2d50*/  @P6 BRA `(.L_x_119) ;  /* 0x0000000000206947 */ /* 0x000fea0003800000 */
[----:B------:R3:W-:Y:S04]  /*2d60*/  STS [R4+UR4], R17 ;  /* 0x0000001104007988 */ /* 0x0007e80008000804 */
[----:B------:R3:W-:Y:S01]  /*2d70*/  STS [R12+UR4], R15 ;  /* 0x0000000f0c007988 */ /* 0x0007e20008000804 */
[----:B------:R-:W-:Y:S05]  /*2d80*/  BRA `(.L_x_119) ;  /* 0x0000000000147947 */ /* 0x000fea0003800000 */
.L_x_120:
[----:B------:R-:W-:Y:S04]  /*2d90*/  LDS R15, [R4+UR4] ;  /* 0x00000004040f7984 */ /* 0x000fe80008000800 */
[----:B01----:R-:W0:Y:S02]  /*2da0*/  LDS R17, [R12+UR4] ;  /* 0x000000040c117984 */ /* 0x003e240008000800 */
[----:B0-----:R-:W-:-:S13]  /*2db0*/  ISETP.GT.AND P6, PT, R15, R17, PT ;  /* 0x000000110f00720c */ /* 0x001fda0003fc4270 */
[----:B------:R2:W-:Y:S04]  /*2dc0*/  @P6 STS [R4+UR4], R17 ;  /* 0x0000001104006988 */ /* 0x0005e80008000804 */
[----:B------:R2:W-:Y:S02]  /*2dd0*/  @P6 STS [R12+UR4], R15 ;  /* 0x0000000f0c006988 */ /* 0x0005e40008000804 */
.L_x_119:
[----:B------:R-:W-:Y:S05]  /*2de0*/  BSYNC.RECONVERGENT B0 ;  /* 0x0000000000007941 */ /* 0x000fea0003800200 */
.L_x_118:
[----:B------:R-:W-:Y:S01]  /*2df0*/  BAR.SYNC.DEFER_BLOCKING 0x0 ;  /* 0x0000000000007b1d */ /* 0x000fe20000010000 */
[----:B------:R-:W-:-:S05]  /*2e00*/  ISETP.GE.U32.AND P6, PT, R0, R13, PT ;  /* 0x0000000d0000720c */ /* 0x000fca0003fc6070 */
[----:B------:R-:W-:Y:S08]  /*2e10*/  BSSY.RECONVERGENT B0, `(.L_x_121) ;  /* 0x0000010000007945 */ /* 0x000ff00003800200 */
[----:B------:R-:W-:Y:S05]  /*2e20*/  @P6 BRA `(.L_x_122) ;  /* 0x0000000000386947 */ /* 0x000fea0003800000 */
[----:B------:R-:W-:-:S13]  /*2e30*/  ISETP.NE.AND P6, PT, R21, RZ, PT ;  /* 0x000000ff1500720c */ /* 0x000fda0003fc5270 */
[----:B------:R-:W-:Y:S05]  /*2e40*/  @!P6 BRA `(.L_x_123) ;  /* 0x00000000001ce947 */ /* 0x000fea0003800000 */
[----:B------:R-:W-:Y:S04]  /*2e50*/  LDS R20, [R4+UR4] ;  /* 0x0000000404147984 */ /* 0x000fe80008000800 */
[----:B------:R-:W4:Y:S02]  /*2e60*/  LDS R13, [R11+UR4] ;  /* 0x000000040b0d7984 */ /* 0x000f240008000800 */
[----:B----4-:R-:W-:-:S13]  /*2e70*/  ISETP.GE.AND P6, PT, R20, R13, PT ;  /* 0x0000000d1400720c */ /* 0x010fda0003fc6270 */
[----:B------:R-:W-:Y:S05]  /*2e80*/  @P6 BRA `(.L_x_122) ;  /* 0x0000000000206947 */ /* 0x000fea0003800000 */
[----:B------:R4:W-:Y:S04]  /*2e90*/  STS [R4+UR4], R13 ;  /* 0x0000000d04007988 */ /* 0x0009e80008000804 */
[----:B------:R4:W-:Y:S01]  /*2ea0*/  STS [R11+UR4], R20 ;  /* 0x000000140b007988 */ /* 0x0009e20008000804 */
[----:B------:R-:W-:Y:S05]  /*2eb0*/  BRA `(.L_x_122) ;  /* 0x0000000000147947 */ /* 0x000fea0003800000 */
.L_x_123:
[----:B------:R-:W-:Y:S04]  /*2ec0*/  LDS R20, [R4+UR4] ;  /* 0x0000000404147984 */ /* 0x000fe80008000800 */
[----:B------:R-:W4:Y:S02]  /*2ed0*/  LDS R13, [R11+UR4] ;  /* 0x000000040b0d7984 */ /* 0x000f240008000800 */
[----:B----4-:R-:W-:-:S13]  /*2ee0*/  ISETP.GT.AND P6, PT, R20, R13, PT ;  /* 0x0000000d1400720c */ /* 0x010fda0003fc4270 */
[----:B------:R4:W-:Y:S04]  /*2ef0*/  @P6 STS [R4+UR4], R13 ;  /* 0x0000000d04006988 */ /* 0x0009e80008000804 */
[----:B------:R4:W-:Y:S02]  /*2f00*/  @P6 STS [R11+UR4], R20 ;  /* 0x000000140b006988 */ /* 0x0009e40008000804 */
.L_x_122:
[----:B------:R-:W-:Y:S05]  /*2f10*/  BSYNC.RECONVERGENT B0 ;  /* 0x0000000000007941 */ /* 0x000fea0003800200 */
.L_x_121:
[----:B------:R-:W-:Y:S06]  /*2f20*/  BAR.SYNC.DEFER_BLOCKING 0x0 ;  /* 0x0000000000007b1d */ /* 0x000fec0000010000 */
[----:B------:R-:W-:Y:S04]  /*2f30*/  BSSY.RECONVERGENT B0, `(.L_x_124) ;  /* 0x0000010000007945 */ /* 0x000fe80003800200 */
[----:B------:R-:W-:Y:S05]  /*2f40*/  @P5 BRA `(.L_x_125) ;  /* 0x0000000000385947 */ /* 0x000fea0003800000 */
[----:B------:R-:W-:-:S13]  /*2f50*/  ISETP.NE.AND P6, PT, R21, RZ, PT ;  /* 0x000000ff1500720c */ /* 0x000fda0003fc5270 */
[----:B------:R-:W-:Y:S05]  /*2f60*/  @!P6 BRA `(.L_x_126) ;  /* 0x00000000001ce947 */ /* 0x000fea0003800000 */
[----:B----4-:R-:W-:Y:S04]  /*2f70*/  LDS R13, [R4+UR4] ;  /* 0x00000004040d7984 */ /* 0x010fe80008000800 */
[----:B--23--:R-:W2:Y:S02]  /*2f80*/  LDS R15, [R10+UR4] ;  /* 0x000000040a0f7984 */ /* 0x00cea40008000800 */
[----:B--2---:R-:W-:-:S13]  /*2f90*/  ISETP.GE.AND P6, PT, R13, R15, PT ;  /* 0x0000000f0d00720c */ /* 0x004fda0003fc6270 */
[----:B------:R-:W-:Y:S05]  /*2fa0*/  @P6 BRA `(.L_x_125) ;  /* 0x0000000000206947 */ /* 0x000fea0003800000 */
[----:B------:R2:W-:Y:S04]  /*2fb0*/  STS [R4+UR4], R15 ;  /* 0x0000000f04007988 */ /* 0x0005e80008000804 */
[----:B------:R2:W-:Y:S01]  /*2fc0*/  STS [R10+UR4], R13 ;  /* 0x0000000d0a007988 */ /* 0x0005e20008000804 */
[----:B------:R-:W-:Y:S05]  /*2fd0*/  BRA `(.L_x_125) ;  /* 0x0000000000147947 */ /* 0x000fea0003800000 */
.L_x_126:
[----:B----4-:R-:W-:Y:S04]  /*2fe0*/  LDS R13, [R4+UR4] ;  /* 0x00000004040d7984 */ /* 0x010fe80008000800 */
[----:B--23--:R-:W2:Y:S02]  /*2ff0*/  LDS R15, [R10+UR4] ;  /* 0x000000040a0f7984 */ /* 0x00cea40008000800 */
[----:B--2---:R-:W-:-:S13]  /*3000*/  ISETP.GT.AND P6, PT, R13, R15, PT ;  /* 0x0000000f0d00720c */ /* 0x004fda0003fc4270 */
[----:B------:R2:W-:Y:S04]  /*3010*/  @P6 STS [R4+UR4], R15 ;  /* 0x0000000f04006988 */ /* 0x0005e80008000804 */
[----:B------:R2:W-:Y:S02]  /*3020*/  @P6 STS [R10+UR4], R13 ;  /* 0x0000000d0a006988 */ /* 0x0005e40008000804 */
.L_x_125:
[----:B------:R-:W-:Y:S05]  /*3030*/  BSYNC.RECONVERGENT B0 ;  /* 0x0000000000007941 */ /* 0x000fea0003800200 */
.L_x_124:
[----:B------:R-:W-:Y:S06]  /*3040*/  BAR.SYNC.DEFER_BLOCKING 0x0 ;  /* 0x0000000000007b1d */ /* 0x000fec0000010000 */
[----:B------:R-:W-:Y:S04]  /*3050*/  BSSY.RECONVERGENT B0, `(.L_x_127) ;  /* 0x0000010000007945 */ /* 0x000fe80003800200 */
[----:B------:R-:W-:Y:S05]  /*3060*/  @P4 BRA `(.L_x_128) ;  /* 0x0000000000384947 */ /* 0x000fea0003800000 */
[----:B------:R-:W-:-:S13]  /*3070*/  ISETP.NE.AND P6, PT, R21, RZ, PT ;  /* 0x000000ff1500720c */ /* 0x000fda0003fc5270 */
[----:B------:R-:W-:Y:S05]  /*3080*/  @!P6 BRA `(.L_x_129) ;  /* 0x00000000001ce947 */ /* 0x000fea0003800000 */
[----:B----4-:R-:W-:Y:S04]  /*3090*/  LDS R20, [R4+UR4] ;  /* 0x0000000404147984 */ /* 0x010fe80008000800 */
[----:B--2---:R-:W2:Y:S02]  /*30a0*/  LDS R13, [R9+UR4] ;  /* 0x00000004090d7984 */ /* 0x004ea40008000800 */
[----:B--2---:R-:W-:-:S13]  /*30b0*/  ISETP.GE.AND P6, PT, R20, R13, PT ;  /* 0x0000000d1400720c */ /* 0x004fda0003fc6270 */
[----:B------:R-:W-:Y:S05]  /*30c0*/  @P6 BRA `(.L_x_128) ;  /* 0x0000000000206947 */ /* 0x000fea0003800000 */
[----:B------:R2:W-:Y:S04]  /*30d0*/  STS [R4+UR4], R13 ;  /* 0x0000000d04007988 */ /* 0x0005e80008000804 */
[----:B------:R2:W-:Y:S01]  /*30e0*/  STS [R9+UR4], R20 ;  /* 0x0000001409007988 */ /* 0x0005e20008000804 */
[----:B------:R-:W-:Y:S05]  /*30f0*/  BRA `(.L_x_128) ;  /* 0x0000000000147947 */ /* 0x000fea0003800000 */
.L_x_129:
[----:B----4-:R-:W-:Y:S04]  /*3100*/  LDS R20, [R4+UR4] ;  /* 0x0000000404147984 */ /* 0x010fe80008000800 */
[----:B--2---:R-:W2:Y:S02]  /*3110*/  LDS R13, [R9+UR4] ;  /* 0x00000004090d7984 */ /* 0x004ea40008000800 */
[----:B--2---:R-:W-:-:S13]  /*3120*/  ISETP.GT.AND P6, PT, R20, R13, PT ;  /* 0x0000000d1400720c */ /* 0x004fda0003fc4270 */
[----:B------:R2:W-:Y:S04]  /*3130*/  @P6 STS [R4+UR4], R13 ;  /* 0x0000000d04006988 */ /* 0x0005e80008000804 */
[----:B------:R2:W-:Y:S02]  /*3140*/  @P6 STS [R9+UR4], R20 ;  /* 0x0000001409006988 */ /* 0x0005e40008000804 */
.L_x_128:
[----:B------:R-:W-:Y:S05]  /*3150*/  BSYNC.RECONVERGENT B0 ;  /* 0x0000000000007941 */ /* 0x000fea0003800200 */
.L_x_127:
[----:B------:R-:W-:Y:S06]  /*3160*/  BAR.SYNC.DEFER_BLOCKING 0x0 ;  /* 0x0000000000007b1d */ /* 0x000fec0000010000 */
[----:B------:R-:W-:Y:S04]  /*3170*/  BSSY.RECONVERGENT B0, `(.L_x_130) ;  /* 0x0000010000007945 */ /* 0x000fe80003800200 */
[----:B------:R-:W-:Y:S05]  /*3180*/  @P3 BRA `(.L_x_131) ;  /* 0x0000000000383947 */ /* 0x000fea0003800000 */
[----:B------:R-:W-:-:S13]  /*3190*/  ISETP.NE.AND P6, PT, R21, RZ, PT ;  /* 0x000000ff1500720c */ /* 0x000fda0003fc5270 */
[----:B------:R-:W-:Y:S05]  /*31a0*/  @!P6 BRA `(.L_x_132) ;  /* 0x00000000001ce947 */ /* 0x000fea0003800000 */
[----:B--2-4-:R-:W-:Y:S04]  /*31b0*/  LDS R13, [R4+UR4] ;  /* 0x00000004040d7984 */ /* 0x014fe80008000800 */
[----:B---3--:R-:W2:Y:S02]  /*31c0*/  LDS R15, [R8+UR4] ;  /* 0x00000004080f7984 */ /* 0x008ea40008000800 */
[----:B--2---:R-:W-:-:S13]  /*31d0*/  ISETP.GE.AND P6, PT, R13, R15, PT ;  /* 0x0000000f0d00720c */ /* 0x004fda0003fc6270 */
[----:B------:R-:W-:Y:S05]  /*31e0*/  @P6 BRA `(.L_x_131) ;  /* 0x0000000000206947 */ /* 0x000fea0003800000 */
[----:B------:R2:W-:Y:S04]  /*31f0*/  STS [R4+UR4], R15 ;  /* 0x0000000f04007988 */ /* 0x0005e80008000804 */
[----:B------:R2:W-:Y:S01]  /*3200*/  STS [R8+UR4], R13 ;  /* 0x0000000d08007988 */ /* 0x0005e20008000804 */
[----:B------:R-:W-:Y:S05]  /*3210*/  BRA `(.L_x_131) ;  /* 0x0000000000147947 */ /* 0x000fea0003800000 */
.L_x_132:
[----:B--2-4-:R-:W-:Y:S04]  /*3220*/  LDS R13, [R4+UR4] ;  /* 0x00000004040d7984 */ /* 0x014fe80008000800 */
[----:B---3--:R-:W2:Y:S02]  /*3230*/  LDS R15, [R8+UR4] ;  /* 0x00000004080f7984 */ /* 0x008ea40008000800 */
[----:B--2---:R-:W-:-:S13]  /*3240*/  ISETP.GT.AND P6, PT, R13, R15, PT ;  /* 0x0000000f0d00720c */ /* 0x004fda0003fc4270 */
[----:B------:R2:W-:Y:S04]  /*3250*/  @P6 STS [R4+UR4], R15 ;  /* 0x0000000f04006988 */ /* 0x0005e80008000804 */
[----:B------:R2:W-:Y:S02]  /*3260*/  @P6 STS [R8+UR4], R13 ;  /* 0x0000000d08006988 */ /* 0x0005e40008000804 */
.L_x_131:
[----:B------:R-:W-:Y:S05]  /*3270*/  BSYNC.RECONVERGENT B0 ;  /* 0x0000000000007941 */ /* 0x000fea0003800200 */
.L_x_130:
[----:B------:R-:W-:Y:S06]  /*3280*/  BAR.SYNC.DEFER_BLOCKING 0x0 ;  /* 0x0000000000007b1d */ /* 0x000fec0000010000 */
[----:B------:R-:W-:Y:S04]  /*3290*/  BSSY.RECONVERGENT B0, `(.L_x_133) ;  /* 0x0000010000007945 */ /* 0x000fe80003800200 */
[----:B------:R-:W-:Y:S05]  /*32a0*/  @P2 BRA `(.L_x_134) ;  /* 0x0000000000382947 */ /* 0x000fea0003800000 */
[----:B------:R-:W-:-:S13]  /*32b0*/  ISETP.NE.AND P6, PT, R21, RZ, PT ;  /* 0x000000ff1500720c */ /* 0x000fda0003fc5270 */
[----:B------:R-:W-:Y:S05]  /*32c0*/  @!P6 BRA `(.L_x_135) ;  /* 0x00000000001ce947 */ /* 0x000fea0003800000 */
[----:B--2-4-:R-:W-:Y:S04]  /*32d0*/  LDS R20, [R4+UR4] ;  /* 0x0000000404147984 */ /* 0x014fe80008000800 */
[----:B------:R-:W2:Y:S02]  /*32e0*/  LDS R13, [R7+UR4] ;  /* 0x00000004070d7984 */ /* 0x000ea40008000800 */
[----:B--2---:R-:W-:-:S13]  /*32f0*/  ISETP.GE.AND P6, PT, R20, R13, PT ;  /* 0x0000000d1400720c */ /* 0x004fda0003fc6270 */
[----:B------:R-:W-:Y:S05]  /*3300*/  @P6 BRA `(.L_x_134) ;  /* 0x0000000000206947 */ /* 0x000fea0003800000 */
[----:B------:R2:W-:Y:S04]  /*3310*/  STS [R4+UR4], R13 ;  /* 0x0000000d04007988 */ /* 0x0005e80008000804 */
[----:B------:R2:W-:Y:S01]  /*3320*/  STS [R7+UR4], R20 ;  /* 0x0000001407007988 */ /* 0x0005e20008000804 */
[----:B------:R-:W-:Y:S05]  /*3330*/  BRA `(.L_x_134) ;  /* 0x0000000000147947 */ /* 0x000fea0003800000 */
.L_x_135:
[----:B--2-4-:R-:W-:Y:S04]  /*3340*/  LDS R20, [R4+UR4] ;  /* 0x0000000404147984 */ /* 0x014fe80008000800 */
[----:B------:R-:W2:Y:S02]  /*3350*/  LDS R13, [R7+UR4] ;  /* 0x00000004070d7984 */ /* 0x000ea40008000800 */
[----:B--2---:R-:W-:-:S13]  /*3360*/  ISETP.GT.AND P6, PT, R20, R13, PT ;  /* 0x0000000d1400720c */ /* 0x004fda0003fc4270 */
[----:B------:R2:W-:Y:S04]  /*3370*/  @P6 STS [R4+UR4], R13 ;  /* 0x0000000d04006988 */ /* 0x0005e80008000804 */
[----:B------:R2:W-:Y:S02]  /*3380*/  @P6 STS [R7+UR4], R20 ;  /* 0x0000001407006988 */ /* 0x0005e40008000804 */
.L_x_134:
[----:B------:R-:W-:Y:S05]  /*3390*/  BSYNC.RECONVERGENT B0 ;  /* 0x0000000000007941 */ /* 0x000fea0003800200 */
.L_x_133:
        /* <DEDUP_REMOVED lines=12> */
.L_x_138:
[----:B--2-4-:R-:W-:Y:S04]  /*3460*/  LDS R13, [R4+UR4] ;  /* 0x00000004040d7984 */ /* 0x014fe80008000800 */
[----:B---3--:R-:W2:Y:S02]  /*3470*/  LDS R15, [R6+UR4] ;  /* 0x00000004060f7984 */ /* 0x008ea40008000800 */
[----:B--2---:R-:W-:-:S13]  /*3480*/  ISETP.GT.AND P6, PT, R13, R15, PT ;  /* 0x0000000f0d00720c */ /* 0x004fda0003fc4270 */
[----:B------:R2:W-:Y:S04]  /*3490*/  @P6 STS [R4+UR4], R15 ;  /* 0x0000000f04006988 */ /* 0x0005e80008000804 */
[----:B------:R2:W-:Y:S02]  /*34a0*/  @P6 STS [R6+UR4], R13 ;  /* 0x0000000d06006988 */ /* 0x0005e40008000804 */
.L_x_137:
[----:B------:R-:W-:Y:S05]  /*34b0*/  BSYNC.RECONVERGENT B0 ;  /* 0x0000000000007941 */ /* 0x000fea0003800200 */
.L_x_136:
        /* <DEDUP_REMOVED lines=12> */
.L_x_141:
[----:B--2-4-:R-:W-:Y:S04]  /*3580*/  LDS R20, [R4+UR4] ;  /* 0x0000000404147984 */ /* 0x014fe80008000800 */
[----:B------:R-:W2:Y:S02]  /*3590*/  LDS R13, [R5+UR4] ;  /* 0x00000004050d7984 */ /* 0x000ea40008000800 */
[----:B--2---:R-:W-:-:S13]  /*35a0*/  ISETP.GT.AND P6, PT, R20, R13, PT ;  /* 0x0000000d1400720c */ /* 0x004fda0003fc4270 */
[----:B------:R2:W-:Y:S04]  /*35b0*/  @P6 STS [R4+UR4], R13 ;  /* 0x0000000d04006988 */ /* 0x0005e80008000804 */
[----:B------:R2:W-:Y:S02]  /*35c0*/  @P6 STS [R5+UR4], R20 ;  /* 0x0000001405006988 */ /* 0x0005e40008000804 */
.L_x_140:
[----:B------:R-:W-:Y:S05]  /*35d0*/  BSYNC.RECONVERGENT B0 ;  /* 0x0000000000007941 */ /* 0x000fea0003800200 */
.L_x_139:
[C---:B--2-4-:R-:W-:Y:S01]  /*35e0*/  LOP3.LUT R13, R0.reuse, 0x200, RZ, 0x3c, !PT ;  /* 0x00000200000d7812 */ /* 0x054fe200078e3cff */
[----:B------:R-:W-:Y:S03]  /*35f0*/  BAR.SYNC.DEFER_BLOCKING 0x0 ;  /* 0x0000000000007b1d */ /* 0x000fe60000010000 */
[----:B------:R-:W-:-:S03]  /*3600*/  ISETP.GE.U32.AND P6, PT, R0, R13, PT ;  /* 0x0000000d0000720c */ /* 0x000fc60003fc6070 */
[----:B------:R-:W-:Y:S10]  /*3610*/  BSSY.RECONVERGENT B0, `(.L_x_142) ;  /* 0x0000008000007945 */ /* 0x000ff40003800200 */
[----:B------:R-:W-:Y:S05]  /*3620*/  @P6 BRA `(.L_x_143) ;  /* 0x0000000000186947 */ /* 0x000fea0003800000 */
[----:B------:R-:W-:Y:S01]  /*3630*/  LEA R13, R13, UR4, 0x2 ;  /* 0x000000040d0d7c11 */ /* 0x000fe2000f8e10ff */
[----:B------:R-:W-:Y:S04]  /*3640*/  LDS R0, [R4+UR4] ;  /* 0x0000000404007984 */ /* 0x000fe80008000800 */
[----:B---3--:R-:W2:Y:S02]  /*3650*/  LDS R15, [R13] ;  /* 0x000000000d0f7984 */ /* 0x008ea40000000800 */
[----:B--2---:R-:W-:-:S13]  /*3660*/  ISETP.GT.AND P6, PT, R0, R15, PT ;  /* 0x0000000f0000720c */ /* 0x004fda0003fc4270 */
[----:B------:R2:W-:Y:S04]  /*3670*/  @P6 STS [R4+UR4], R15 ;  /* 0x0000000f04006988 */ /* 0x0005e80008000804 */
[----:B------:R2:W-:Y:S02]  /*3680*/  @P6 STS [R13], R0 ;  /* 0x000000000d006388 */ /* 0x0005e40000000800 */
.L_x_143:
[----:B------:R-:W-:Y:S05]  /*3690*/  BSYNC.RECONVERGENT B0 ;  /* 0x0000000000007941 */ /* 0x000fea0003800200 */
.L_x_142:
[----:B------:R-:W-:Y:S01]  /*36a0*/  BAR.SYNC.DEFER_BLOCKING 0x0 ;  /* 0x0000000000007b1d */ /* 0x000fe20000010000 */
[----:B------:R-:W-:-:S05]  /*36b0*/  ISETP.NE.AND P6, PT, R22, RZ, PT ;  /* 0x000000ff1600720c */ /* 0x000fca0003fc5270 */
[----:B------:R-:W-:Y:S08]  /*36c0*/  BSSY.RECONVERGENT B0, `(.L_x_144) ;  /* 0x0000007000007945 */ /* 0x000ff00003800200 */
[----:B------:R-:W-:Y:S05]  /*36d0*/  @P6 BRA `(.L_x_145) ;  /* 0x0000000000146947 */ /* 0x000fea0003800000 */
[----:B--2---:R-:W-:Y:S04]  /*36e0*/  LDS R13, [R4+UR4] ;  /* 0x00000004040d7984 */ /* 0x004fe80008000800 */
[----:B------:R-:W2:Y:S02]  /*36f0*/  LDS R0, [R14+UR4] ;  /* 0x000000040e007984 */ /* 0x000ea40008000800 */
[----:B--2---:R-:W-:-:S13]  /*3700*/  ISETP.GT.AND P6, PT, R13, R0, PT ;  /* 0x000000000d00720c */ /* 0x004fda0003fc4270 */
[----:B------:R4:W-:Y:S04]  /*3710*/  @P6 STS [R4+UR4], R0 ;  /* 0x0000000004006988 */ /* 0x0009e80008000804 */
[----:B------:R4:W-:Y:S02]  /*3720*/  @P6 STS [R14+UR4], R13 ;  /* 0x0000000d0e006988 */ /* 0x0009e40008000804 */
.L_x_145:
[----:B------:R-:W-:Y:S05]  /*3730*/  BSYNC.RECONVERGENT B0 ;  /* 0x0000000000007941 */ /* 0x000fea0003800200 */
.L_x_144:
[----:B------:R-:W-:Y:S01]  /*3740*/  BAR.SYNC.DEFER_BLOCKING 0x0 ;  /* 0x0000000000007b1d */ /* 0x000fe20000010000 */
[----:B------:R-:W-:-:S05]  /*3750*/  ISETP.NE.AND P6, PT, R18, RZ, PT ;  /* 0x000000ff1200720c */ /* 0x000fca0003fc5270 */
[----:B------:R-:W-:Y:S08]  /*3760*/  BSSY.RECONVERGENT B0, `(.L_x_146) ;  /* 0x0000007000007945 */ /* 0x000ff00003800200 */
[----:B------:R-:W-:Y:S05]  /*3770*/  @P6 BRA `(.L_x_147) ;  /* 0x0000000000146947 */ /* 0x000fea0003800000 */
[----:B--2-4-:R-:W-:Y:S04]  /*3780*/  LDS R13, [R4+UR4] ;  /* 0x00000004040d7984 */ /* 0x014fe80008000800 */
[----:B------:R-:W2:Y:S02]  /*3790*/  LDS R0, [R12+UR4] ;  /* 0x000000040c007984 */ /* 0x000ea40008000800 */
[----:B--2---:R-:W-:-:S13]  /*37a0*/  ISETP.GT.AND P6, PT, R13, R0, PT ;  /* 0x000000000d00720c */ /* 0x004fda0003fc4270 */
[----:B------:R2:W-:Y:S04]  /*37b0*/  @P6 STS [R4+UR4], R0 ;  /* 0x0000000004006988 */ /* 0x0005e80008000804 */
[----:B------:R2:W-:Y:S02]  /*37c0*/  @P6 STS [R12+UR4], R13 ;  /* 0x0000000d0c006988 */ /* 0x0005e40008000804 */
.L_x_147:
[----:B------:R-:W-:Y:S05]  /*37d0*/  BSYNC.RECONVERGENT B0 ;  /* 0x0000000000007941 */ /* 0x000fea0003800200 */
.L_x_146:
        /* <DEDUP_REMOVED lines=9> */
.L_x_149:
[----:B------:R-:W-:Y:S05]  /*3870*/  BSYNC.RECONVERGENT B0 ;  /* 0x0000000000007941 */ /* 0x000fea0003800200 */
.L_x_148:
[----:B------:R-:W-:Y:S06]  /*3880*/  BAR.SYNC.DEFER_BLOCKING 0x0 ;  /* 0x0000000000007b1d */ /* 0x000fec0000010000 */
[----:B------:R-:W-:Y:S04]  /*3890*/  BSSY.RECONVERGENT B0, `(.L_x_150) ;  /* 0x0000007000007945 */ /* 0x000fe80003800200 */
[----:B------:R-:W-:Y:S05]  /*38a0*/  @P5 BRA `(.L_x_151) ;  /* 0x0000000000145947 */ /* 0x000fea0003800000 */
[----:B--2---:R-:W-:Y:S04]  /*38b0*/  LDS R11, [R4+UR4] ;  /* 0x00000004040b7984 */ /* 0x004fe80008000800 */
[----:B----4-:R-:W2:Y:S02]  /*38c0*/  LDS R0, [R10+UR4] ;  /* 0x000000040a007984 */ /* 0x010ea40008000800 */
[----:B--2---:R-:W-:-:S13]  /*38d0*/  ISETP.GT.AND P5, PT, R11, R0, PT ;  /* 0x000000000b00720c */ /* 0x004fda0003fa4270 */
[----:B------:R2:W-:Y:S04]  /*38e0*/  @P5 STS [R4+UR4], R0 ;  /* 0x0000000004005988 */ /* 0x0005e80008000804 */
[----:B------:R2:W-:Y:S02]  /*38f0*/  @P5 STS [R10+UR4], R11 ;  /* 0x0000000b0a005988 */ /* 0x0005e40008000804 */
.L_x_151:
[----:B------:R-:W-:Y:S05]  /*3900*/  BSYNC.RECONVERGENT B0 ;  /* 0x0000000000007941 */ /* 0x000fea0003800200 */
.L_x_150:
[----:B------:R-:W-:Y:S06]  /*3910*/  BAR.SYNC.DEFER_BLOCKING 0x0 ;  /* 0x0000000000007b1d */ /* 0x000fec0000010000 */
[----:B------:R-:W-:Y:S04]  /*3920*/  BSSY.RECONVERGENT B0, `(.L_x_152) ;  /* 0x0000007000007945 */ /* 0x000fe80003800200 */
[----:B------:R-:W-:Y:S05]  /*3930*/  @P4 BRA `(.L_x_153) ;  /* 0x0000000000144947 */ /* 0x000fea0003800000 */
[----:B--2-4-:R-:W-:Y:S04]  /*3940*/  LDS R0, [R4+UR4] ;  /* 0x0000000404007984 */ /* 0x014fe80008000800 */
[----:B------:R-:W2:Y:S02]  /*3950*/  LDS R11, [R9+UR4] ;  /* 0x00000004090b7984 */ /* 0x000ea40008000800 */
[----:B--2---:R-:W-:-:S13]  /*3960*/  ISETP.GT.AND P4, PT, R0, R11, PT ;  /* 0x0000000b0000720c */ /* 0x004fda0003f84270 */
[----:B------:R2:W-:Y:S04]  /*3970*/  @P4 STS [R4+UR4], R11 ;  /* 0x0000000b04004988 */ /* 0x0005e80008000804 */
[----:B------:R2:W-:Y:S02]  /*3980*/  @P4 STS [R9+UR4], R0 ;  /* 0x0000000009004988 */ /* 0x0005e40008000804 */
.L_x_153:
[----:B------:R-:W-:Y:S05]  /*3990*/  BSYNC.RECONVERGENT B0 ;  /* 0x0000000000007941 */ /* 0x000fea0003800200 */
.L_x_152:
        /* <DEDUP_REMOVED lines=8> */
.L_x_155:
[----:B------:R-:W-:Y:S05]  /*3a20*/  BSYNC.RECONVERGENT B0 ;  /* 0x0000000000007941 */ /* 0x000fea0003800200 */
.L_x_154:
        /* <DEDUP_REMOVED lines=8> */
.L_x_157:
[----:B------:R-:W-:Y:S05]  /*3ab0*/  BSYNC.RECONVERGENT B0 ;  /* 0x0000000000007941 */ /* 0x000fea0003800200 */
.L_x_156:
        /* <DEDUP_REMOVED lines=8> */
.L_x_159:
[----:B------:R-:W-:Y:S05]  /*3b40*/  BSYNC.RECONVERGENT B0 ;  /* 0x0000000000007941 */ /* 0x000fea0003800200 */
.L_x_158:
        /* <DEDUP_REMOVED lines=8> */
.L_x_161:
[----:B------:R-:W-:Y:S05]  /*3bd0*/  BSYNC.RECONVERGENT B0 ;  /* 0x0000000000007941 */ /* 0x000fea0003800200 */
.L_x_160:
[----:B------:R-:W-:Y:S06]  /*3be0*/  BAR.SYNC.DEFER_BLOCKING 0x0 ;  /* 0x0000000000007b1d */ /* 0x000fec0000010000 */
[----:B--2---:R-:W2:Y:S04]  /*3bf0*/  LDS R5, [R4+UR4] ;  /* 0x0000000404057984 */ /* 0x004ea80008000800 */
[----:B--2---:R-:W-:Y:S01]  /*3c00*/  STG.E desc[UR6][R2.64], R5 ;  /* 0x0000000502007986 */ /* 0x004fe2000c101906 */
[----:B------:R-:W-:Y:S05]  /*3c10*/  EXIT ;  /* 0x000000000000794d */ /* 0x000fea0003800000 */
.L_x_162:
        /* <DEDUP_REMOVED lines=14> */
.L_x_164:


//--------------------- .nv.shared.reserved.0     --------------------------
	.section	.nv.shared.reserved.0,"aw",@nobits
	.weak		__nv_reservedSMEM_offset_0_alias
	.size		__nv_reservedSMEM_offset_0_alias, 0, 64
	.other		__nv_reservedSMEM_offset_0_alias,@"STO_CUDA_RESERVED_SHARED STV_DEFAULT"
__nv_reservedSMEM_offset_0_alias:
	.zero		0
	.zero		64


//--------------------- .nv.shared._Z23SharedMemoryBitonicSortPi --------------------------
	.section	.nv.shared._Z23SharedMemoryBitonicSortPi,"aw",@nobits
	.sectionflags	@""
	.align	4
.nv.shared._Z23SharedMemoryBitonicSortPi:
	.zero		5120


//--------------------- .nv.constant0._Z9MergeSortPiS_ --------------------------
	.section	.nv.constant0._Z9MergeSortPiS_,"a",@progbits
	.sectionflags	@""
	.align	4
.nv.constant0._Z9MergeSortPiS_:
	.zero		912


//--------------------- .nv.constant0._Z23SharedMemoryBitonicSortPi --------------------------
	.section	.nv.constant0._Z23SharedMemoryBitonicSortPi,"a",@progbits
	.sectionflags	@""
	.align	4
.nv.constant0._Z23SharedMemoryBitonicSortPi:
	.zero		904


//--------------------- SYMBOLS --------------------------

	.type		.nv.reservedSmem.offset0,@object
	.size		.nv.reservedSmem.offset0,0x4
	.type		.nv.reservedSmem.cap,@object
	.size		.nv.reservedSmem.cap,0x4
